//
// Generated by NVIDIA NVVM Compiler
//
// Compiler Build ID: CL-36424714
// Cuda compilation tools, release 13.0, V13.0.88
// Based on NVVM 20.0.0
//

.version 9.0
.target sm_100
.address_size 64

	// .globl	_Z16cudamatScaleAddIiPdPiS0_d
.extern .shared .align 16 .b8 sdata[];

.visible .entry _Z16cudamatScaleAddIiPdPiS0_d(
	.param .u32 _Z16cudamatScaleAddIiPdPiS0_d_param_0,
	.param .u64 .ptr .align 1 _Z16cudamatScaleAddIiPdPiS0_d_param_1,
	.param .u64 .ptr .align 1 _Z16cudamatScaleAddIiPdPiS0_d_param_2,
	.param .u64 .ptr .align 1 _Z16cudamatScaleAddIiPdPiS0_d_param_3,
	.param .f64 _Z16cudamatScaleAddIiPdPiS0_d_param_4
)
{
	.reg .pred 	%p<12>;
	.reg .b32 	%r<32>;
	.reg .b64 	%rd<19>;
	.reg .b64 	%fd<22>;

	ld.param.u32 	%r16, [_Z16cudamatScaleAddIiPdPiS0_d_param_0];
	ld.param.u64 	%rd9, [_Z16cudamatScaleAddIiPdPiS0_d_param_1];
	ld.param.u64 	%rd10, [_Z16cudamatScaleAddIiPdPiS0_d_param_2];
	ld.param.u64 	%rd8, [_Z16cudamatScaleAddIiPdPiS0_d_param_3];
	ld.param.f64 	%fd1, [_Z16cudamatScaleAddIiPdPiS0_d_param_4];
	cvta.to.global.u64 	%rd1, %rd9;
	cvta.to.global.u64 	%rd2, %rd10;
	mov.u32 	%r17, %tid.x;
	mov.u32 	%r18, %ntid.x;
	mov.u32 	%r19, %ctaid.x;
	mad.lo.s32 	%r1, %r18, %r19, %r17;
	setp.ge.s32 	%p1, %r1, %r16;
	@%p1 bra 	$L__BB0_23;
	cvta.to.global.u64 	%rd11, %rd8;
	mul.wide.s32 	%rd12, %r1, 4;
	add.s64 	%rd13, %rd11, %rd12;
	ld.global.u32 	%r2, [%rd13];
	ld.global.u32 	%r3, [%rd13+4];
	setp.ge.s32 	%p2, %r2, %r3;
	@%p2 bra 	$L__BB0_23;
	sub.s32 	%r20, %r3, %r2;
	and.b32  	%r4, %r20, 3;
	setp.eq.s32 	%p3, %r4, 0;
	mov.u32 	%r29, %r2;
	@%p3 bra 	$L__BB0_8;
	neg.s32 	%r27, %r4;
	mov.u32 	%r29, %r2;
$L__BB0_4:
	.pragma "nounroll";
	mul.wide.s32 	%rd14, %r29, 8;
	add.s64 	%rd3, %rd1, %rd14;
	mul.wide.s32 	%rd15, %r29, 4;
	add.s64 	%rd16, %rd2, %rd15;
	ld.global.u32 	%r21, [%rd16];
	setp.eq.s32 	%p4, %r21, %r1;
	@%p4 bra 	$L__BB0_6;
	ld.global.f64 	%fd2, [%rd3];
	mul.f64 	%fd3, %fd1, %fd2;
	st.global.f64 	[%rd3], %fd3;
	bra.uni 	$L__BB0_7;
$L__BB0_6:
	ld.global.f64 	%fd4, [%rd3];
	fma.rn.f64 	%fd5, %fd1, %fd4, 0d3FF0000000000000;
	st.global.f64 	[%rd3], %fd5;
$L__BB0_7:
	add.s32 	%r29, %r29, 1;
	add.s32 	%r27, %r27, 1;
	setp.ne.s32 	%p5, %r27, 0;
	@%p5 bra 	$L__BB0_4;
$L__BB0_8:
	sub.s32 	%r22, %r2, %r3;
	setp.gt.u32 	%p6, %r22, -4;
	@%p6 bra 	$L__BB0_23;
	sub.s32 	%r30, %r29, %r3;
	add.s64 	%rd4, %rd2, 8;
	add.s64 	%rd5, %rd1, 16;
$L__BB0_10:
	mul.wide.s32 	%rd17, %r29, 4;
	add.s64 	%rd6, %rd4, %rd17;
	mul.wide.s32 	%rd18, %r29, 8;
	add.s64 	%rd7, %rd5, %rd18;
	ld.global.u32 	%r23, [%rd6+-8];
	setp.ne.s32 	%p7, %r23, %r1;
	@%p7 bra 	$L__BB0_12;
	ld.global.f64 	%fd8, [%rd7+-16];
	fma.rn.f64 	%fd9, %fd1, %fd8, 0d3FF0000000000000;
	st.global.f64 	[%rd7+-16], %fd9;
	bra.uni 	$L__BB0_13;
$L__BB0_12:
	ld.global.f64 	%fd6, [%rd7+-16];
	mul.f64 	%fd7, %fd1, %fd6;
	st.global.f64 	[%rd7+-16], %fd7;
$L__BB0_13:
	ld.global.u32 	%r24, [%rd6+-4];
	setp.eq.s32 	%p8, %r24, %r1;
	@%p8 bra 	$L__BB0_15;
	ld.global.f64 	%fd10, [%rd7+-8];
	mul.f64 	%fd11, %fd1, %fd10;
	st.global.f64 	[%rd7+-8], %fd11;
	bra.uni 	$L__BB0_16;
$L__BB0_15:
	ld.global.f64 	%fd12, [%rd7+-8];
	fma.rn.f64 	%fd13, %fd1, %fd12, 0d3FF0000000000000;
	st.global.f64 	[%rd7+-8], %fd13;
$L__BB0_16:
	ld.global.u32 	%r25, [%rd6];
	setp.eq.s32 	%p9, %r25, %r1;
	@%p9 bra 	$L__BB0_18;
	ld.global.f64 	%fd14, [%rd7];
	mul.f64 	%fd15, %fd1, %fd14;
	st.global.f64 	[%rd7], %fd15;
	bra.uni 	$L__BB0_19;
$L__BB0_18:
	ld.global.f64 	%fd16, [%rd7];
	fma.rn.f64 	%fd17, %fd1, %fd16, 0d3FF0000000000000;
	st.global.f64 	[%rd7], %fd17;
$L__BB0_19:
	ld.global.u32 	%r26, [%rd6+4];
	setp.eq.s32 	%p10, %r26, %r1;
	@%p10 bra 	$L__BB0_21;
	ld.global.f64 	%fd18, [%rd7+8];
	mul.f64 	%fd19, %fd1, %fd18;
	st.global.f64 	[%rd7+8], %fd19;
	bra.uni 	$L__BB0_22;
$L__BB0_21:
	ld.global.f64 	%fd20, [%rd7+8];
	fma.rn.f64 	%fd21, %fd1, %fd20, 0d3FF0000000000000;
	st.global.f64 	[%rd7+8], %fd21;
$L__BB0_22:
	add.s32 	%r29, %r29, 4;
	add.s32 	%r30, %r30, 4;
	setp.ne.s32 	%p11, %r30, 0;
	@%p11 bra 	$L__BB0_10;
$L__BB0_23:
	ret;

}
	// .globl	_Z15cudadiagprecondiPdPiS0_S_
.visible .entry _Z15cudadiagprecondiPdPiS0_S_(
	.param .u32 _Z15cudadiagprecondiPdPiS0_S__param_0,
	.param .u64 .ptr .align 1 _Z15cudadiagprecondiPdPiS0_S__param_1,
	.param .u64 .ptr .align 1 _Z15cudadiagprecondiPdPiS0_S__param_2,
	.param .u64 .ptr .align 1 _Z15cudadiagprecondiPdPiS0_S__param_3,
	.param .u64 .ptr .align 1 _Z15cudadiagprecondiPdPiS0_S__param_4
)
{
	.reg .pred 	%p<17>;
	.reg .b32 	%r<32>;
	.reg .b64 	%rd<28>;
	.reg .b64 	%fd<11>;

	ld.param.u32 	%r16, [_Z15cudadiagprecondiPdPiS0_S__param_0];
	ld.param.u64 	%rd11, [_Z15cudadiagprecondiPdPiS0_S__param_1];
	ld.param.u64 	%rd12, [_Z15cudadiagprecondiPdPiS0_S__param_2];
	ld.param.u64 	%rd9, [_Z15cudadiagprecondiPdPiS0_S__param_3];
	ld.param.u64 	%rd10, [_Z15cudadiagprecondiPdPiS0_S__param_4];
	cvta.to.global.u64 	%rd1, %rd11;
	cvta.to.global.u64 	%rd2, %rd12;
	mov.u32 	%r17, %tid.x;
	mov.u32 	%r18, %ntid.x;
	mov.u32 	%r19, %ctaid.x;
	mad.lo.s32 	%r1, %r18, %r19, %r17;
	setp.ge.s32 	%p1, %r1, %r16;
	@%p1 bra 	$L__BB1_28;
	cvta.to.global.u64 	%rd13, %rd9;
	mul.wide.s32 	%rd14, %r1, 4;
	add.s64 	%rd15, %rd13, %rd14;
	ld.global.u32 	%r2, [%rd15];
	ld.global.u32 	%r3, [%rd15+4];
	setp.ge.s32 	%p2, %r2, %r3;
	@%p2 bra 	$L__BB1_28;
	cvta.to.global.u64 	%rd16, %rd10;
	mul.wide.s32 	%rd17, %r1, 8;
	add.s64 	%rd3, %rd16, %rd17;
	sub.s32 	%r20, %r3, %r2;
	and.b32  	%r4, %r20, 3;
	setp.eq.s32 	%p3, %r4, 0;
	mov.u32 	%r29, %r2;
	@%p3 bra 	$L__BB1_9;
	neg.s32 	%r27, %r4;
	mov.u32 	%r29, %r2;
$L__BB1_4:
	.pragma "nounroll";
	mul.wide.s32 	%rd4, %r29, 8;
	mul.wide.s32 	%rd18, %r29, 4;
	add.s64 	%rd19, %rd2, %rd18;
	ld.global.u32 	%r21, [%rd19];
	setp.ne.s32 	%p4, %r21, %r1;
	@%p4 bra 	$L__BB1_8;
	add.s64 	%rd20, %rd1, %rd4;
	ld.global.f64 	%fd1, [%rd20];
	setp.neu.f64 	%p5, %fd1, 0d0000000000000000;
	@%p5 bra 	$L__BB1_7;
	mov.b64 	%rd21, 4607182418800017408;
	st.global.u64 	[%rd3], %rd21;
	bra.uni 	$L__BB1_8;
$L__BB1_7:
	rcp.rn.f64 	%fd6, %fd1;
	st.global.f64 	[%rd3], %fd6;
$L__BB1_8:
	add.s32 	%r29, %r29, 1;
	add.s32 	%r27, %r27, 1;
	setp.ne.s32 	%p6, %r27, 0;
	@%p6 bra 	$L__BB1_4;
$L__BB1_9:
	sub.s32 	%r22, %r2, %r3;
	setp.gt.u32 	%p7, %r22, -4;
	@%p7 bra 	$L__BB1_28;
	sub.s32 	%r30, %r29, %r3;
	add.s64 	%rd5, %rd2, 8;
	add.s64 	%rd6, %rd1, 16;
$L__BB1_11:
	mul.wide.s32 	%rd22, %r29, 4;
	add.s64 	%rd7, %rd5, %rd22;
	mul.wide.s32 	%rd23, %r29, 8;
	add.s64 	%rd8, %rd6, %rd23;
	ld.global.u32 	%r23, [%rd7+-8];
	setp.ne.s32 	%p8, %r23, %r1;
	@%p8 bra 	$L__BB1_15;
	ld.global.f64 	%fd2, [%rd8+-16];
	setp.eq.f64 	%p9, %fd2, 0d0000000000000000;
	@%p9 bra 	$L__BB1_14;
	rcp.rn.f64 	%fd7, %fd2;
	st.global.f64 	[%rd3], %fd7;
	bra.uni 	$L__BB1_15;
$L__BB1_14:
	mov.b64 	%rd24, 4607182418800017408;
	st.global.u64 	[%rd3], %rd24;
$L__BB1_15:
	ld.global.u32 	%r24, [%rd7+-4];
	setp.ne.s32 	%p10, %r24, %r1;
	@%p10 bra 	$L__BB1_19;
	ld.global.f64 	%fd3, [%rd8+-8];
	setp.neu.f64 	%p11, %fd3, 0d0000000000000000;
	@%p11 bra 	$L__BB1_18;
	mov.b64 	%rd25, 4607182418800017408;
	st.global.u64 	[%rd3], %rd25;
	bra.uni 	$L__BB1_19;
$L__BB1_18:
	rcp.rn.f64 	%fd8, %fd3;
	st.global.f64 	[%rd3], %fd8;
$L__BB1_19:
	ld.global.u32 	%r25, [%rd7];
	setp.ne.s32 	%p12, %r25, %r1;
	@%p12 bra 	$L__BB1_23;
	ld.global.f64 	%fd4, [%rd8];
	setp.neu.f64 	%p13, %fd4, 0d0000000000000000;
	@%p13 bra 	$L__BB1_22;
	mov.b64 	%rd26, 4607182418800017408;
	st.global.u64 	[%rd3], %rd26;
	bra.uni 	$L__BB1_23;
$L__BB1_22:
	rcp.rn.f64 	%fd9, %fd4;
	st.global.f64 	[%rd3], %fd9;
$L__BB1_23:
	ld.global.u32 	%r26, [%rd7+4];
	setp.ne.s32 	%p14, %r26, %r1;
	@%p14 bra 	$L__BB1_27;
	ld.global.f64 	%fd5, [%rd8+8];
	setp.neu.f64 	%p15, %fd5, 0d0000000000000000;
	@%p15 bra 	$L__BB1_26;
	mov.b64 	%rd27, 4607182418800017408;
	st.global.u64 	[%rd3], %rd27;
	bra.uni 	$L__BB1_27;
$L__BB1_26:
	rcp.rn.f64 	%fd10, %fd5;
	st.global.f64 	[%rd3], %fd10;
$L__BB1_27:
	add.s32 	%r29, %r29, 4;
	add.s32 	%r30, %r30, 4;
	setp.ne.s32 	%p16, %r30, 0;
	@%p16 bra 	$L__BB1_11;
$L__BB1_28:
	ret;

}
	// .globl	_Z12cudasetconstPddi
.visible .entry _Z12cudasetconstPddi(
	.param .u64 .ptr .align 1 _Z12cudasetconstPddi_param_0,
	.param .f64 _Z12cudasetconstPddi_param_1,
	.param .u32 _Z12cudasetconstPddi_param_2
)
{
	.reg .pred 	%p<2>;
	.reg .b32 	%r<6>;
	.reg .b64 	%rd<5>;
	.reg .b64 	%fd<2>;

	ld.param.u64 	%rd1, [_Z12cudasetconstPddi_param_0];
	ld.param.f64 	%fd1, [_Z12cudasetconstPddi_param_1];
	ld.param.u32 	%r2, [_Z12cudasetconstPddi_param_2];
	mov.u32 	%r3, %tid.x;
	mov.u32 	%r4, %ntid.x;
	mov.u32 	%r5, %ctaid.x;
	mad.lo.s32 	%r1, %r4, %r5, %r3;
	setp.ge.s32 	%p1, %r1, %r2;
	@%p1 bra 	$L__BB2_2;
	cvta.to.global.u64 	%rd2, %rd1;
	mul.wide.s32 	%rd3, %r1, 8;
	add.s64 	%rd4, %rd2, %rd3;
	st.global.f64 	[%rd4], %fd1;
$L__BB2_2:
	ret;

}
	// .globl	_Z11cudaSpmvCSRPdS_iS_PiS0_
.visible .entry _Z11cudaSpmvCSRPdS_iS_PiS0_(
	.param .u64 .ptr .align 1 _Z11cudaSpmvCSRPdS_iS_PiS0__param_0,
	.param .u64 .ptr .align 1 _Z11cudaSpmvCSRPdS_iS_PiS0__param_1,
	.param .u32 _Z11cudaSpmvCSRPdS_iS_PiS0__param_2,
	.param .u64 .ptr .align 1 _Z11cudaSpmvCSRPdS_iS_PiS0__param_3,
	.param .u64 .ptr .align 1 _Z11cudaSpmvCSRPdS_iS_PiS0__param_4,
	.param .u64 .ptr .align 1 _Z11cudaSpmvCSRPdS_iS_PiS0__param_5
)
{
	.reg .pred 	%p<11>;
	.reg .b32 	%r<65>;
	.reg .b64 	%rd<91>;
	.reg .b64 	%fd<112>;

	ld.param.u64 	%rd6, [_Z11cudaSpmvCSRPdS_iS_PiS0__param_0];
	ld.param.u64 	%rd8, [_Z11cudaSpmvCSRPdS_iS_PiS0__param_1];
	ld.param.u32 	%r23, [_Z11cudaSpmvCSRPdS_iS_PiS0__param_2];
	ld.param.u64 	%rd9, [_Z11cudaSpmvCSRPdS_iS_PiS0__param_3];
	ld.param.u64 	%rd10, [_Z11cudaSpmvCSRPdS_iS_PiS0__param_4];
	ld.param.u64 	%rd7, [_Z11cudaSpmvCSRPdS_iS_PiS0__param_5];
	cvta.to.global.u64 	%rd1, %rd9;
	cvta.to.global.u64 	%rd2, %rd8;
	cvta.to.global.u64 	%rd3, %rd10;
	mov.u32 	%r24, %tid.x;
	mov.u32 	%r25, %ntid.x;
	mov.u32 	%r26, %ctaid.x;
	mad.lo.s32 	%r1, %r25, %r26, %r24;
	setp.ge.s32 	%p1, %r1, %r23;
	@%p1 bra 	$L__BB3_15;
	cvta.to.global.u64 	%rd11, %rd7;
	mul.wide.s32 	%rd12, %r1, 4;
	add.s64 	%rd13, %rd11, %rd12;
	ld.global.u32 	%r60, [%rd13];
	ld.global.u32 	%r3, [%rd13+4];
	setp.ge.s32 	%p2, %r60, %r3;
	mov.f64 	%fd111, 0d0000000000000000;
	@%p2 bra 	$L__BB3_14;
	sub.s32 	%r4, %r3, %r60;
	and.b32  	%r5, %r4, 15;
	sub.s32 	%r27, %r60, %r3;
	setp.gt.u32 	%p3, %r27, -16;
	mov.f64 	%fd111, 0d0000000000000000;
	@%p3 bra 	$L__BB3_5;
	and.b32  	%r28, %r4, -16;
	neg.s32 	%r58, %r28;
	add.s64 	%rd4, %rd3, 32;
	add.s64 	%rd5, %rd1, 64;
	mov.f64 	%fd111, 0d0000000000000000;
$L__BB3_4:
	.pragma "nounroll";
	mul.wide.s32 	%rd14, %r60, 4;
	add.s64 	%rd15, %rd4, %rd14;
	mul.wide.s32 	%rd16, %r60, 8;
	add.s64 	%rd17, %rd5, %rd16;
	ld.global.u32 	%r29, [%rd15+-32];
	mul.wide.s32 	%rd18, %r29, 8;
	add.s64 	%rd19, %rd2, %rd18;
	ld.global.f64 	%fd18, [%rd19];
	ld.global.f64 	%fd19, [%rd17+-64];
	fma.rn.f64 	%fd20, %fd18, %fd19, %fd111;
	ld.global.u32 	%r30, [%rd15+-28];
	mul.wide.s32 	%rd20, %r30, 8;
	add.s64 	%rd21, %rd2, %rd20;
	ld.global.f64 	%fd21, [%rd21];
	ld.global.f64 	%fd22, [%rd17+-56];
	fma.rn.f64 	%fd23, %fd21, %fd22, %fd20;
	ld.global.u32 	%r31, [%rd15+-24];
	mul.wide.s32 	%rd22, %r31, 8;
	add.s64 	%rd23, %rd2, %rd22;
	ld.global.f64 	%fd24, [%rd23];
	ld.global.f64 	%fd25, [%rd17+-48];
	fma.rn.f64 	%fd26, %fd24, %fd25, %fd23;
	ld.global.u32 	%r32, [%rd15+-20];
	mul.wide.s32 	%rd24, %r32, 8;
	add.s64 	%rd25, %rd2, %rd24;
	ld.global.f64 	%fd27, [%rd25];
	ld.global.f64 	%fd28, [%rd17+-40];
	fma.rn.f64 	%fd29, %fd27, %fd28, %fd26;
	ld.global.u32 	%r33, [%rd15+-16];
	mul.wide.s32 	%rd26, %r33, 8;
	add.s64 	%rd27, %rd2, %rd26;
	ld.global.f64 	%fd30, [%rd27];
	ld.global.f64 	%fd31, [%rd17+-32];
	fma.rn.f64 	%fd32, %fd30, %fd31, %fd29;
	ld.global.u32 	%r34, [%rd15+-12];
	mul.wide.s32 	%rd28, %r34, 8;
	add.s64 	%rd29, %rd2, %rd28;
	ld.global.f64 	%fd33, [%rd29];
	ld.global.f64 	%fd34, [%rd17+-24];
	fma.rn.f64 	%fd35, %fd33, %fd34, %fd32;
	ld.global.u32 	%r35, [%rd15+-8];
	mul.wide.s32 	%rd30, %r35, 8;
	add.s64 	%rd31, %rd2, %rd30;
	ld.global.f64 	%fd36, [%rd31];
	ld.global.f64 	%fd37, [%rd17+-16];
	fma.rn.f64 	%fd38, %fd36, %fd37, %fd35;
	ld.global.u32 	%r36, [%rd15+-4];
	mul.wide.s32 	%rd32, %r36, 8;
	add.s64 	%rd33, %rd2, %rd32;
	ld.global.f64 	%fd39, [%rd33];
	ld.global.f64 	%fd40, [%rd17+-8];
	fma.rn.f64 	%fd41, %fd39, %fd40, %fd38;
	ld.global.u32 	%r37, [%rd15];
	mul.wide.s32 	%rd34, %r37, 8;
	add.s64 	%rd35, %rd2, %rd34;
	ld.global.f64 	%fd42, [%rd35];
	ld.global.f64 	%fd43, [%rd17];
	fma.rn.f64 	%fd44, %fd42, %fd43, %fd41;
	ld.global.u32 	%r38, [%rd15+4];
	mul.wide.s32 	%rd36, %r38, 8;
	add.s64 	%rd37, %rd2, %rd36;
	ld.global.f64 	%fd45, [%rd37];
	ld.global.f64 	%fd46, [%rd17+8];
	fma.rn.f64 	%fd47, %fd45, %fd46, %fd44;
	ld.global.u32 	%r39, [%rd15+8];
	mul.wide.s32 	%rd38, %r39, 8;
	add.s64 	%rd39, %rd2, %rd38;
	ld.global.f64 	%fd48, [%rd39];
	ld.global.f64 	%fd49, [%rd17+16];
	fma.rn.f64 	%fd50, %fd48, %fd49, %fd47;
	ld.global.u32 	%r40, [%rd15+12];
	mul.wide.s32 	%rd40, %r40, 8;
	add.s64 	%rd41, %rd2, %rd40;
	ld.global.f64 	%fd51, [%rd41];
	ld.global.f64 	%fd52, [%rd17+24];
	fma.rn.f64 	%fd53, %fd51, %fd52, %fd50;
	ld.global.u32 	%r41, [%rd15+16];
	mul.wide.s32 	%rd42, %r41, 8;
	add.s64 	%rd43, %rd2, %rd42;
	ld.global.f64 	%fd54, [%rd43];
	ld.global.f64 	%fd55, [%rd17+32];
	fma.rn.f64 	%fd56, %fd54, %fd55, %fd53;
	ld.global.u32 	%r42, [%rd15+20];
	mul.wide.s32 	%rd44, %r42, 8;
	add.s64 	%rd45, %rd2, %rd44;
	ld.global.f64 	%fd57, [%rd45];
	ld.global.f64 	%fd58, [%rd17+40];
	fma.rn.f64 	%fd59, %fd57, %fd58, %fd56;
	ld.global.u32 	%r43, [%rd15+24];
	mul.wide.s32 	%rd46, %r43, 8;
	add.s64 	%rd47, %rd2, %rd46;
	ld.global.f64 	%fd60, [%rd47];
	ld.global.f64 	%fd61, [%rd17+48];
	fma.rn.f64 	%fd62, %fd60, %fd61, %fd59;
	ld.global.u32 	%r44, [%rd15+28];
	mul.wide.s32 	%rd48, %r44, 8;
	add.s64 	%rd49, %rd2, %rd48;
	ld.global.f64 	%fd63, [%rd49];
	ld.global.f64 	%fd64, [%rd17+56];
	fma.rn.f64 	%fd111, %fd63, %fd64, %fd62;
	add.s32 	%r60, %r60, 16;
	add.s32 	%r58, %r58, 16;
	setp.ne.s32 	%p4, %r58, 0;
	@%p4 bra 	$L__BB3_4;
$L__BB3_5:
	setp.eq.s32 	%p5, %r5, 0;
	@%p5 bra 	$L__BB3_14;
	and.b32  	%r12, %r4, 7;
	setp.lt.u32 	%p6, %r5, 8;
	@%p6 bra 	$L__BB3_8;
	mul.wide.s32 	%rd50, %r60, 4;
	add.s64 	%rd51, %rd3, %rd50;
	ld.global.u32 	%r45, [%rd51];
	mul.wide.s32 	%rd52, %r45, 8;
	add.s64 	%rd53, %rd2, %rd52;
	ld.global.f64 	%fd66, [%rd53];
	mul.wide.s32 	%rd54, %r60, 8;
	add.s64 	%rd55, %rd1, %rd54;
	ld.global.f64 	%fd67, [%rd55];
	fma.rn.f64 	%fd68, %fd66, %fd67, %fd111;
	ld.global.u32 	%r46, [%rd51+4];
	mul.wide.s32 	%rd56, %r46, 8;
	add.s64 	%rd57, %rd2, %rd56;
	ld.global.f64 	%fd69, [%rd57];
	ld.global.f64 	%fd70, [%rd55+8];
	fma.rn.f64 	%fd71, %fd69, %fd70, %fd68;
	ld.global.u32 	%r47, [%rd51+8];
	mul.wide.s32 	%rd58, %r47, 8;
	add.s64 	%rd59, %rd2, %rd58;
	ld.global.f64 	%fd72, [%rd59];
	ld.global.f64 	%fd73, [%rd55+16];
	fma.rn.f64 	%fd74, %fd72, %fd73, %fd71;
	ld.global.u32 	%r48, [%rd51+12];
	mul.wide.s32 	%rd60, %r48, 8;
	add.s64 	%rd61, %rd2, %rd60;
	ld.global.f64 	%fd75, [%rd61];
	ld.global.f64 	%fd76, [%rd55+24];
	fma.rn.f64 	%fd77, %fd75, %fd76, %fd74;
	ld.global.u32 	%r49, [%rd51+16];
	mul.wide.s32 	%rd62, %r49, 8;
	add.s64 	%rd63, %rd2, %rd62;
	ld.global.f64 	%fd78, [%rd63];
	ld.global.f64 	%fd79, [%rd55+32];
	fma.rn.f64 	%fd80, %fd78, %fd79, %fd77;
	ld.global.u32 	%r50, [%rd51+20];
	mul.wide.s32 	%rd64, %r50, 8;
	add.s64 	%rd65, %rd2, %rd64;
	ld.global.f64 	%fd81, [%rd65];
	ld.global.f64 	%fd82, [%rd55+40];
	fma.rn.f64 	%fd83, %fd81, %fd82, %fd80;
	ld.global.u32 	%r51, [%rd51+24];
	mul.wide.s32 	%rd66, %r51, 8;
	add.s64 	%rd67, %rd2, %rd66;
	ld.global.f64 	%fd84, [%rd67];
	ld.global.f64 	%fd85, [%rd55+48];
	fma.rn.f64 	%fd86, %fd84, %fd85, %fd83;
	ld.global.u32 	%r52, [%rd51+28];
	mul.wide.s32 	%rd68, %r52, 8;
	add.s64 	%rd69, %rd2, %rd68;
	ld.global.f64 	%fd87, [%rd69];
	ld.global.f64 	%fd88, [%rd55+56];
	fma.rn.f64 	%fd111, %fd87, %fd88, %fd86;
	add.s32 	%r60, %r60, 8;
$L__BB3_8:
	setp.eq.s32 	%p7, %r12, 0;
	@%p7 bra 	$L__BB3_14;
	and.b32  	%r15, %r4, 3;
	setp.lt.u32 	%p8, %r12, 4;
	@%p8 bra 	$L__BB3_11;
	mul.wide.s32 	%rd70, %r60, 4;
	add.s64 	%rd71, %rd3, %rd70;
	ld.global.u32 	%r53, [%rd71];
	mul.wide.s32 	%rd72, %r53, 8;
	add.s64 	%rd73, %rd2, %rd72;
	ld.global.f64 	%fd90, [%rd73];
	mul.wide.s32 	%rd74, %r60, 8;
	add.s64 	%rd75, %rd1, %rd74;
	ld.global.f64 	%fd91, [%rd75];
	fma.rn.f64 	%fd92, %fd90, %fd91, %fd111;
	ld.global.u32 	%r54, [%rd71+4];
	mul.wide.s32 	%rd76, %r54, 8;
	add.s64 	%rd77, %rd2, %rd76;
	ld.global.f64 	%fd93, [%rd77];
	ld.global.f64 	%fd94, [%rd75+8];
	fma.rn.f64 	%fd95, %fd93, %fd94, %fd92;
	ld.global.u32 	%r55, [%rd71+8];
	mul.wide.s32 	%rd78, %r55, 8;
	add.s64 	%rd79, %rd2, %rd78;
	ld.global.f64 	%fd96, [%rd79];
	ld.global.f64 	%fd97, [%rd75+16];
	fma.rn.f64 	%fd98, %fd96, %fd97, %fd95;
	ld.global.u32 	%r56, [%rd71+12];
	mul.wide.s32 	%rd80, %r56, 8;
	add.s64 	%rd81, %rd2, %rd80;
	ld.global.f64 	%fd99, [%rd81];
	ld.global.f64 	%fd100, [%rd75+24];
	fma.rn.f64 	%fd111, %fd99, %fd100, %fd98;
	add.s32 	%r60, %r60, 4;
$L__BB3_11:
	setp.eq.s32 	%p9, %r15, 0;
	@%p9 bra 	$L__BB3_14;
	neg.s32 	%r63, %r15;
$L__BB3_13:
	.pragma "nounroll";
	mul.wide.s32 	%rd82, %r60, 8;
	add.s64 	%rd83, %rd1, %rd82;
	mul.wide.s32 	%rd84, %r60, 4;
	add.s64 	%rd85, %rd3, %rd84;
	ld.global.u32 	%r57, [%rd85];
	mul.wide.s32 	%rd86, %r57, 8;
	add.s64 	%rd87, %rd2, %rd86;
	ld.global.f64 	%fd101, [%rd87];
	ld.global.f64 	%fd102, [%rd83];
	fma.rn.f64 	%fd111, %fd101, %fd102, %fd111;
	add.s32 	%r60, %r60, 1;
	add.s32 	%r63, %r63, 1;
	setp.ne.s32 	%p10, %r63, 0;
	@%p10 bra 	$L__BB3_13;
$L__BB3_14:
	cvta.to.global.u64 	%rd88, %rd6;
	mul.wide.s32 	%rd89, %r1, 8;
	add.s64 	%rd90, %rd88, %rd89;
	st.global.f64 	[%rd90], %fd111;
$L__BB3_15:
	ret;

}
	// .globl	_Z11cudaSpmvCSCPdS_iS_PiS0_
.visible .entry _Z11cudaSpmvCSCPdS_iS_PiS0_(
	.param .u64 .ptr .align 1 _Z11cudaSpmvCSCPdS_iS_PiS0__param_0,
	.param .u64 .ptr .align 1 _Z11cudaSpmvCSCPdS_iS_PiS0__param_1,
	.param .u32 _Z11cudaSpmvCSCPdS_iS_PiS0__param_2,
	.param .u64 .ptr .align 1 _Z11cudaSpmvCSCPdS_iS_PiS0__param_3,
	.param .u64 .ptr .align 1 _Z11cudaSpmvCSCPdS_iS_PiS0__param_4,
	.param .u64 .ptr .align 1 _Z11cudaSpmvCSCPdS_iS_PiS0__param_5
)
{
	.reg .pred 	%p<11>;
	.reg .b32 	%r<65>;
	.reg .b64 	%rd<92>;
	.reg .b64 	%fd<117>;

	ld.param.u64 	%rd8, [_Z11cudaSpmvCSCPdS_iS_PiS0__param_0];
	ld.param.u64 	%rd5, [_Z11cudaSpmvCSCPdS_iS_PiS0__param_1];
	ld.param.u32 	%r23, [_Z11cudaSpmvCSCPdS_iS_PiS0__param_2];
	ld.param.u64 	%rd9, [_Z11cudaSpmvCSCPdS_iS_PiS0__param_3];
	ld.param.u64 	%rd7, [_Z11cudaSpmvCSCPdS_iS_PiS0__param_5];
	cvta.to.global.u64 	%rd1, %rd8;
	cvta.to.global.u64 	%rd2, %rd9;
	mov.u32 	%r24, %tid.x;
	mov.u32 	%r25, %ntid.x;
	mov.u32 	%r26, %ctaid.x;
	mad.lo.s32 	%r1, %r25, %r26, %r24;
	setp.ge.s32 	%p1, %r1, %r23;
	@%p1 bra 	$L__BB4_14;
	cvta.to.global.u64 	%rd10, %rd7;
	mul.wide.s32 	%rd11, %r1, 4;
	add.s64 	%rd12, %rd10, %rd11;
	ld.global.u32 	%r60, [%rd12];
	ld.global.u32 	%r3, [%rd12+4];
	setp.ge.s32 	%p2, %r60, %r3;
	@%p2 bra 	$L__BB4_14;
	cvta.to.global.u64 	%rd13, %rd5;
	mul.wide.s32 	%rd14, %r1, 8;
	add.s64 	%rd3, %rd13, %rd14;
	sub.s32 	%r4, %r3, %r60;
	sub.s32 	%r27, %r60, %r3;
	setp.gt.u32 	%p3, %r27, -16;
	@%p3 bra 	$L__BB4_5;
	and.b32  	%r28, %r4, -16;
	neg.s32 	%r58, %r28;
$L__BB4_4:
	.pragma "nounroll";
	ld.param.u64 	%rd90, [_Z11cudaSpmvCSCPdS_iS_PiS0__param_4];
	mul.wide.s32 	%rd15, %r60, 8;
	add.s64 	%rd16, %rd2, %rd15;
	mul.wide.s32 	%rd17, %r60, 4;
	cvta.to.global.u64 	%rd18, %rd90;
	add.s64 	%rd19, %rd18, %rd17;
	ld.global.f64 	%fd1, [%rd3];
	ld.global.f64 	%fd2, [%rd16];
	mul.f64 	%fd3, %fd1, %fd2;
	ld.global.u32 	%r29, [%rd19];
	mul.wide.s32 	%rd20, %r29, 8;
	add.s64 	%rd21, %rd1, %rd20;
	atom.global.add.f64 	%fd4, [%rd21], %fd3;
	ld.global.f64 	%fd5, [%rd3];
	ld.global.f64 	%fd6, [%rd16+8];
	mul.f64 	%fd7, %fd5, %fd6;
	ld.global.u32 	%r30, [%rd19+4];
	mul.wide.s32 	%rd22, %r30, 8;
	add.s64 	%rd23, %rd1, %rd22;
	atom.global.add.f64 	%fd8, [%rd23], %fd7;
	ld.global.f64 	%fd9, [%rd3];
	ld.global.f64 	%fd10, [%rd16+16];
	mul.f64 	%fd11, %fd9, %fd10;
	ld.global.u32 	%r31, [%rd19+8];
	mul.wide.s32 	%rd24, %r31, 8;
	add.s64 	%rd25, %rd1, %rd24;
	atom.global.add.f64 	%fd12, [%rd25], %fd11;
	ld.global.f64 	%fd13, [%rd3];
	ld.global.f64 	%fd14, [%rd16+24];
	mul.f64 	%fd15, %fd13, %fd14;
	ld.global.u32 	%r32, [%rd19+12];
	mul.wide.s32 	%rd26, %r32, 8;
	add.s64 	%rd27, %rd1, %rd26;
	atom.global.add.f64 	%fd16, [%rd27], %fd15;
	ld.global.f64 	%fd17, [%rd3];
	ld.global.f64 	%fd18, [%rd16+32];
	mul.f64 	%fd19, %fd17, %fd18;
	ld.global.u32 	%r33, [%rd19+16];
	mul.wide.s32 	%rd28, %r33, 8;
	add.s64 	%rd29, %rd1, %rd28;
	atom.global.add.f64 	%fd20, [%rd29], %fd19;
	ld.global.f64 	%fd21, [%rd3];
	ld.global.f64 	%fd22, [%rd16+40];
	mul.f64 	%fd23, %fd21, %fd22;
	ld.global.u32 	%r34, [%rd19+20];
	mul.wide.s32 	%rd30, %r34, 8;
	add.s64 	%rd31, %rd1, %rd30;
	atom.global.add.f64 	%fd24, [%rd31], %fd23;
	ld.global.f64 	%fd25, [%rd3];
	ld.global.f64 	%fd26, [%rd16+48];
	mul.f64 	%fd27, %fd25, %fd26;
	ld.global.u32 	%r35, [%rd19+24];
	mul.wide.s32 	%rd32, %r35, 8;
	add.s64 	%rd33, %rd1, %rd32;
	atom.global.add.f64 	%fd28, [%rd33], %fd27;
	ld.global.f64 	%fd29, [%rd3];
	ld.global.f64 	%fd30, [%rd16+56];
	mul.f64 	%fd31, %fd29, %fd30;
	ld.global.u32 	%r36, [%rd19+28];
	mul.wide.s32 	%rd34, %r36, 8;
	add.s64 	%rd35, %rd1, %rd34;
	atom.global.add.f64 	%fd32, [%rd35], %fd31;
	ld.global.f64 	%fd33, [%rd3];
	ld.global.f64 	%fd34, [%rd16+64];
	mul.f64 	%fd35, %fd33, %fd34;
	ld.global.u32 	%r37, [%rd19+32];
	mul.wide.s32 	%rd36, %r37, 8;
	add.s64 	%rd37, %rd1, %rd36;
	atom.global.add.f64 	%fd36, [%rd37], %fd35;
	ld.global.f64 	%fd37, [%rd3];
	ld.global.f64 	%fd38, [%rd16+72];
	mul.f64 	%fd39, %fd37, %fd38;
	ld.global.u32 	%r38, [%rd19+36];
	mul.wide.s32 	%rd38, %r38, 8;
	add.s64 	%rd39, %rd1, %rd38;
	atom.global.add.f64 	%fd40, [%rd39], %fd39;
	ld.global.f64 	%fd41, [%rd3];
	ld.global.f64 	%fd42, [%rd16+80];
	mul.f64 	%fd43, %fd41, %fd42;
	ld.global.u32 	%r39, [%rd19+40];
	mul.wide.s32 	%rd40, %r39, 8;
	add.s64 	%rd41, %rd1, %rd40;
	atom.global.add.f64 	%fd44, [%rd41], %fd43;
	ld.global.f64 	%fd45, [%rd3];
	ld.global.f64 	%fd46, [%rd16+88];
	mul.f64 	%fd47, %fd45, %fd46;
	ld.global.u32 	%r40, [%rd19+44];
	mul.wide.s32 	%rd42, %r40, 8;
	add.s64 	%rd43, %rd1, %rd42;
	atom.global.add.f64 	%fd48, [%rd43], %fd47;
	ld.global.f64 	%fd49, [%rd3];
	ld.global.f64 	%fd50, [%rd16+96];
	mul.f64 	%fd51, %fd49, %fd50;
	ld.global.u32 	%r41, [%rd19+48];
	mul.wide.s32 	%rd44, %r41, 8;
	add.s64 	%rd45, %rd1, %rd44;
	atom.global.add.f64 	%fd52, [%rd45], %fd51;
	ld.global.f64 	%fd53, [%rd3];
	ld.global.f64 	%fd54, [%rd16+104];
	mul.f64 	%fd55, %fd53, %fd54;
	ld.global.u32 	%r42, [%rd19+52];
	mul.wide.s32 	%rd46, %r42, 8;
	add.s64 	%rd47, %rd1, %rd46;
	atom.global.add.f64 	%fd56, [%rd47], %fd55;
	ld.global.f64 	%fd57, [%rd3];
	ld.global.f64 	%fd58, [%rd16+112];
	mul.f64 	%fd59, %fd57, %fd58;
	ld.global.u32 	%r43, [%rd19+56];
	mul.wide.s32 	%rd48, %r43, 8;
	add.s64 	%rd49, %rd1, %rd48;
	atom.global.add.f64 	%fd60, [%rd49], %fd59;
	ld.global.f64 	%fd61, [%rd3];
	ld.global.f64 	%fd62, [%rd16+120];
	mul.f64 	%fd63, %fd61, %fd62;
	ld.global.u32 	%r44, [%rd19+60];
	mul.wide.s32 	%rd50, %r44, 8;
	add.s64 	%rd51, %rd1, %rd50;
	atom.global.add.f64 	%fd64, [%rd51], %fd63;
	add.s32 	%r60, %r60, 16;
	add.s32 	%r58, %r58, 16;
	setp.ne.s32 	%p4, %r58, 0;
	@%p4 bra 	$L__BB4_4;
$L__BB4_5:
	and.b32  	%r11, %r4, 15;
	setp.eq.s32 	%p5, %r11, 0;
	@%p5 bra 	$L__BB4_14;
	ld.param.u64 	%rd91, [_Z11cudaSpmvCSCPdS_iS_PiS0__param_4];
	cvta.to.global.u64 	%rd4, %rd91;
	and.b32  	%r12, %r4, 7;
	setp.lt.u32 	%p6, %r11, 8;
	@%p6 bra 	$L__BB4_8;
	ld.global.f64 	%fd65, [%rd3];
	mul.wide.s32 	%rd52, %r60, 8;
	add.s64 	%rd53, %rd2, %rd52;
	ld.global.f64 	%fd66, [%rd53];
	mul.f64 	%fd67, %fd65, %fd66;
	mul.wide.s32 	%rd54, %r60, 4;
	add.s64 	%rd55, %rd4, %rd54;
	ld.global.u32 	%r45, [%rd55];
	mul.wide.s32 	%rd56, %r45, 8;
	add.s64 	%rd57, %rd1, %rd56;
	atom.global.add.f64 	%fd68, [%rd57], %fd67;
	ld.global.f64 	%fd69, [%rd3];
	ld.global.f64 	%fd70, [%rd53+8];
	mul.f64 	%fd71, %fd69, %fd70;
	ld.global.u32 	%r46, [%rd55+4];
	mul.wide.s32 	%rd58, %r46, 8;
	add.s64 	%rd59, %rd1, %rd58;
	atom.global.add.f64 	%fd72, [%rd59], %fd71;
	ld.global.f64 	%fd73, [%rd3];
	ld.global.f64 	%fd74, [%rd53+16];
	mul.f64 	%fd75, %fd73, %fd74;
	ld.global.u32 	%r47, [%rd55+8];
	mul.wide.s32 	%rd60, %r47, 8;
	add.s64 	%rd61, %rd1, %rd60;
	atom.global.add.f64 	%fd76, [%rd61], %fd75;
	ld.global.f64 	%fd77, [%rd3];
	ld.global.f64 	%fd78, [%rd53+24];
	mul.f64 	%fd79, %fd77, %fd78;
	ld.global.u32 	%r48, [%rd55+12];
	mul.wide.s32 	%rd62, %r48, 8;
	add.s64 	%rd63, %rd1, %rd62;
	atom.global.add.f64 	%fd80, [%rd63], %fd79;
	ld.global.f64 	%fd81, [%rd3];
	ld.global.f64 	%fd82, [%rd53+32];
	mul.f64 	%fd83, %fd81, %fd82;
	ld.global.u32 	%r49, [%rd55+16];
	mul.wide.s32 	%rd64, %r49, 8;
	add.s64 	%rd65, %rd1, %rd64;
	atom.global.add.f64 	%fd84, [%rd65], %fd83;
	ld.global.f64 	%fd85, [%rd3];
	ld.global.f64 	%fd86, [%rd53+40];
	mul.f64 	%fd87, %fd85, %fd86;
	ld.global.u32 	%r50, [%rd55+20];
	mul.wide.s32 	%rd66, %r50, 8;
	add.s64 	%rd67, %rd1, %rd66;
	atom.global.add.f64 	%fd88, [%rd67], %fd87;
	ld.global.f64 	%fd89, [%rd3];
	ld.global.f64 	%fd90, [%rd53+48];
	mul.f64 	%fd91, %fd89, %fd90;
	ld.global.u32 	%r51, [%rd55+24];
	mul.wide.s32 	%rd68, %r51, 8;
	add.s64 	%rd69, %rd1, %rd68;
	atom.global.add.f64 	%fd92, [%rd69], %fd91;
	ld.global.f64 	%fd93, [%rd3];
	ld.global.f64 	%fd94, [%rd53+56];
	mul.f64 	%fd95, %fd93, %fd94;
	ld.global.u32 	%r52, [%rd55+28];
	mul.wide.s32 	%rd70, %r52, 8;
	add.s64 	%rd71, %rd1, %rd70;
	atom.global.add.f64 	%fd96, [%rd71], %fd95;
	add.s32 	%r60, %r60, 8;
$L__BB4_8:
	setp.eq.s32 	%p7, %r12, 0;
	@%p7 bra 	$L__BB4_14;
	and.b32  	%r15, %r4, 3;
	setp.lt.u32 	%p8, %r12, 4;
	@%p8 bra 	$L__BB4_11;
	ld.global.f64 	%fd97, [%rd3];
	mul.wide.s32 	%rd72, %r60, 8;
	add.s64 	%rd73, %rd2, %rd72;
	ld.global.f64 	%fd98, [%rd73];
	mul.f64 	%fd99, %fd97, %fd98;
	mul.wide.s32 	%rd74, %r60, 4;
	add.s64 	%rd75, %rd4, %rd74;
	ld.global.u32 	%r53, [%rd75];
	mul.wide.s32 	%rd76, %r53, 8;
	add.s64 	%rd77, %rd1, %rd76;
	atom.global.add.f64 	%fd100, [%rd77], %fd99;
	ld.global.f64 	%fd101, [%rd3];
	ld.global.f64 	%fd102, [%rd73+8];
	mul.f64 	%fd103, %fd101, %fd102;
	ld.global.u32 	%r54, [%rd75+4];
	mul.wide.s32 	%rd78, %r54, 8;
	add.s64 	%rd79, %rd1, %rd78;
	atom.global.add.f64 	%fd104, [%rd79], %fd103;
	ld.global.f64 	%fd105, [%rd3];
	ld.global.f64 	%fd106, [%rd73+16];
	mul.f64 	%fd107, %fd105, %fd106;
	ld.global.u32 	%r55, [%rd75+8];
	mul.wide.s32 	%rd80, %r55, 8;
	add.s64 	%rd81, %rd1, %rd80;
	atom.global.add.f64 	%fd108, [%rd81], %fd107;
	ld.global.f64 	%fd109, [%rd3];
	ld.global.f64 	%fd110, [%rd73+24];
	mul.f64 	%fd111, %fd109, %fd110;
	ld.global.u32 	%r56, [%rd75+12];
	mul.wide.s32 	%rd82, %r56, 8;
	add.s64 	%rd83, %rd1, %rd82;
	atom.global.add.f64 	%fd112, [%rd83], %fd111;
	add.s32 	%r60, %r60, 4;
$L__BB4_11:
	setp.eq.s32 	%p9, %r15, 0;
	@%p9 bra 	$L__BB4_14;
	neg.s32 	%r63, %r15;
$L__BB4_13:
	.pragma "nounroll";
	mul.wide.s32 	%rd84, %r60, 4;
	add.s64 	%rd85, %rd4, %rd84;
	mul.wide.s32 	%rd86, %r60, 8;
	add.s64 	%rd87, %rd2, %rd86;
	ld.global.f64 	%fd113, [%rd3];
	ld.global.f64 	%fd114, [%rd87];
	mul.f64 	%fd115, %fd113, %fd114;
	ld.global.u32 	%r57, [%rd85];
	mul.wide.s32 	%rd88, %r57, 8;
	add.s64 	%rd89, %rd1, %rd88;
	atom.global.add.f64 	%fd116, [%rd89], %fd115;
	add.s32 	%r60, %r60, 1;
	add.s32 	%r63, %r63, 1;
	setp.ne.s32 	%p10, %r63, 0;
	@%p10 bra 	$L__BB4_13;
$L__BB4_14:
	ret;

}
	// .globl	_Z9cudaaxpbyPdS_ddi
.visible .entry _Z9cudaaxpbyPdS_ddi(
	.param .u64 .ptr .align 1 _Z9cudaaxpbyPdS_ddi_param_0,
	.param .u64 .ptr .align 1 _Z9cudaaxpbyPdS_ddi_param_1,
	.param .f64 _Z9cudaaxpbyPdS_ddi_param_2,
	.param .f64 _Z9cudaaxpbyPdS_ddi_param_3,
	.param .u32 _Z9cudaaxpbyPdS_ddi_param_4
)
{
	.reg .pred 	%p<2>;
	.reg .b32 	%r<6>;
	.reg .b64 	%rd<8>;
	.reg .b64 	%fd<7>;

	ld.param.u64 	%rd1, [_Z9cudaaxpbyPdS_ddi_param_0];
	ld.param.u64 	%rd2, [_Z9cudaaxpbyPdS_ddi_param_1];
	ld.param.f64 	%fd1, [_Z9cudaaxpbyPdS_ddi_param_2];
	ld.param.f64 	%fd2, [_Z9cudaaxpbyPdS_ddi_param_3];
	ld.param.u32 	%r2, [_Z9cudaaxpbyPdS_ddi_param_4];
	mov.u32 	%r3, %tid.x;
	mov.u32 	%r4, %ntid.x;
	mov.u32 	%r5, %ctaid.x;
	mad.lo.s32 	%r1, %r4, %r5, %r3;
	setp.ge.s32 	%p1, %r1, %r2;
	@%p1 bra 	$L__BB5_2;
	cvta.to.global.u64 	%rd3, %rd2;
	cvta.to.global.u64 	%rd4, %rd1;
	mul.wide.s32 	%rd5, %r1, 8;
	add.s64 	%rd6, %rd3, %rd5;
	ld.global.f64 	%fd3, [%rd6];
	add.s64 	%rd7, %rd4, %rd5;
	ld.global.f64 	%fd4, [%rd7];
	mul.f64 	%fd5, %fd2, %fd4;
	fma.rn.f64 	%fd6, %fd1, %fd3, %fd5;
	st.global.f64 	[%rd7], %fd6;
$L__BB5_2:
	ret;

}
	// .globl	_Z12cudayequalsxPdS_i
.visible .entry _Z12cudayequalsxPdS_i(
	.param .u64 .ptr .align 1 _Z12cudayequalsxPdS_i_param_0,
	.param .u64 .ptr .align 1 _Z12cudayequalsxPdS_i_param_1,
	.param .u32 _Z12cudayequalsxPdS_i_param_2
)
{
	.reg .pred 	%p<2>;
	.reg .b32 	%r<6>;
	.reg .b64 	%rd<8>;
	.reg .b64 	%fd<2>;

	ld.param.u64 	%rd1, [_Z12cudayequalsxPdS_i_param_0];
	ld.param.u64 	%rd2, [_Z12cudayequalsxPdS_i_param_1];
	ld.param.u32 	%r2, [_Z12cudayequalsxPdS_i_param_2];
	mov.u32 	%r3, %tid.x;
	mov.u32 	%r4, %ntid.x;
	mov.u32 	%r5, %ctaid.x;
	mad.lo.s32 	%r1, %r4, %r5, %r3;
	setp.ge.s32 	%p1, %r1, %r2;
	@%p1 bra 	$L__BB6_2;
	cvta.to.global.u64 	%rd3, %rd2;
	cvta.to.global.u64 	%rd4, %rd1;
	mul.wide.s32 	%rd5, %r1, 8;
	add.s64 	%rd6, %rd3, %rd5;
	ld.global.f64 	%fd1, [%rd6];
	add.s64 	%rd7, %rd4, %rd5;
	st.global.f64 	[%rd7], %fd1;
$L__BB6_2:
	ret;

}
	// .globl	_Z9cudadotxyPdS_S_j
.visible .entry _Z9cudadotxyPdS_S_j(
	.param .u64 .ptr .align 1 _Z9cudadotxyPdS_S_j_param_0,
	.param .u64 .ptr .align 1 _Z9cudadotxyPdS_S_j_param_1,
	.param .u64 .ptr .align 1 _Z9cudadotxyPdS_S_j_param_2,
	.param .u32 _Z9cudadotxyPdS_S_j_param_3
)
{
	.reg .pred 	%p<6>;
	.reg .b32 	%r<14>;
	.reg .b64 	%rd<12>;
	.reg .b64 	%fd<14>;

	ld.param.u64 	%rd1, [_Z9cudadotxyPdS_S_j_param_0];
	ld.param.u64 	%rd2, [_Z9cudadotxyPdS_S_j_param_1];
	ld.param.u64 	%rd3, [_Z9cudadotxyPdS_S_j_param_2];
	ld.param.u32 	%r8, [_Z9cudadotxyPdS_S_j_param_3];
	mov.u32 	%r1, %tid.x;
	mov.u32 	%r2, %ctaid.x;
	mov.u32 	%r13, %ntid.x;
	mad.lo.s32 	%r4, %r2, %r13, %r1;
	setp.ge.u32 	%p1, %r4, %r8;
	mov.f64 	%fd13, 0d0000000000000000;
	@%p1 bra 	$L__BB7_2;
	cvta.to.global.u64 	%rd4, %rd1;
	cvta.to.global.u64 	%rd5, %rd2;
	mul.wide.u32 	%rd6, %r4, 8;
	add.s64 	%rd7, %rd4, %rd6;
	ld.global.f64 	%fd7, [%rd7];
	add.s64 	%rd8, %rd5, %rd6;
	ld.global.f64 	%fd8, [%rd8];
	mul.f64 	%fd13, %fd7, %fd8;
$L__BB7_2:
	shl.b32 	%r9, %r1, 3;
	mov.u32 	%r10, sdata;
	add.s32 	%r5, %r10, %r9;
	st.shared.f64 	[%r5], %fd13;
	bar.sync 	0;
	setp.lt.u32 	%p2, %r13, 2;
	@%p2 bra 	$L__BB7_6;
$L__BB7_3:
	shr.u32 	%r7, %r13, 1;
	setp.ge.u32 	%p3, %r1, %r7;
	@%p3 bra 	$L__BB7_5;
	shl.b32 	%r11, %r7, 3;
	add.s32 	%r12, %r5, %r11;
	ld.shared.f64 	%fd9, [%r12];
	add.f64 	%fd13, %fd13, %fd9;
	st.shared.f64 	[%r5], %fd13;
$L__BB7_5:
	bar.sync 	0;
	setp.gt.u32 	%p4, %r13, 3;
	mov.u32 	%r13, %r7;
	@%p4 bra 	$L__BB7_3;
$L__BB7_6:
	setp.ne.s32 	%p5, %r1, 0;
	@%p5 bra 	$L__BB7_8;
	ld.shared.f64 	%fd10, [sdata];
	cvta.to.global.u64 	%rd9, %rd3;
	mul.wide.u32 	%rd10, %r2, 8;
	add.s64 	%rd11, %rd9, %rd10;
	st.global.f64 	[%rd11], %fd10;
$L__BB7_8:
	ret;

}
	// .globl	_Z11cudareduceyPdj
.visible .entry _Z11cudareduceyPdj(
	.param .u64 .ptr .align 1 _Z11cudareduceyPdj_param_0,
	.param .u32 _Z11cudareduceyPdj_param_1
)
{
	.reg .pred 	%p<6>;
	.reg .b32 	%r<13>;
	.reg .b64 	%rd<7>;
	.reg .b64 	%fd<12>;

	ld.param.u64 	%rd2, [_Z11cudareduceyPdj_param_0];
	ld.param.u32 	%r6, [_Z11cudareduceyPdj_param_1];
	cvta.to.global.u64 	%rd1, %rd2;
	mov.u32 	%r1, %tid.x;
	setp.ge.u32 	%p1, %r1, %r6;
	mov.f64 	%fd11, 0d0000000000000000;
	@%p1 bra 	$L__BB8_2;
	mul.wide.u32 	%rd3, %r1, 8;
	add.s64 	%rd4, %rd1, %rd3;
	ld.global.f64 	%fd11, [%rd4];
$L__BB8_2:
	shl.b32 	%r7, %r1, 3;
	mov.u32 	%r8, sdata;
	add.s32 	%r2, %r8, %r7;
	st.shared.f64 	[%r2], %fd11;
	bar.sync 	0;
	mov.u32 	%r12, %ntid.x;
	setp.lt.u32 	%p2, %r12, 2;
	@%p2 bra 	$L__BB8_6;
$L__BB8_3:
	shr.u32 	%r5, %r12, 1;
	setp.ge.u32 	%p3, %r1, %r5;
	@%p3 bra 	$L__BB8_5;
	shl.b32 	%r9, %r5, 3;
	add.s32 	%r10, %r2, %r9;
	ld.shared.f64 	%fd7, [%r10];
	add.f64 	%fd11, %fd11, %fd7;
	st.shared.f64 	[%r2], %fd11;
$L__BB8_5:
	bar.sync 	0;
	setp.gt.u32 	%p4, %r12, 3;
	mov.u32 	%r12, %r5;
	@%p4 bra 	$L__BB8_3;
$L__BB8_6:
	setp.ne.s32 	%p5, %r1, 0;
	@%p5 bra 	$L__BB8_8;
	ld.shared.f64 	%fd8, [sdata];
	mov.u32 	%r11, %ctaid.x;
	mul.wide.u32 	%rd5, %r11, 8;
	add.s64 	%rd6, %rd1, %rd5;
	st.global.f64 	[%rd6], %fd8;
$L__BB8_8:
	ret;

}
	// .globl	_Z12cudazaxpbypcPdS_S_ddi
.visible .entry _Z12cudazaxpbypcPdS_S_ddi(
	.param .u64 .ptr .align 1 _Z12cudazaxpbypcPdS_S_ddi_param_0,
	.param .u64 .ptr .align 1 _Z12cudazaxpbypcPdS_S_ddi_param_1,
	.param .u64 .ptr .align 1 _Z12cudazaxpbypcPdS_S_ddi_param_2,
	.param .f64 _Z12cudazaxpbypcPdS_S_ddi_param_3,
	.param .f64 _Z12cudazaxpbypcPdS_S_ddi_param_4,
	.param .u32 _Z12cudazaxpbypcPdS_S_ddi_param_5
)
{
	.reg .pred 	%p<2>;
	.reg .b32 	%r<6>;
	.reg .b64 	%rd<11>;
	.reg .b64 	%fd<8>;

	ld.param.u64 	%rd1, [_Z12cudazaxpbypcPdS_S_ddi_param_0];
	ld.param.u64 	%rd2, [_Z12cudazaxpbypcPdS_S_ddi_param_1];
	ld.param.u64 	%rd3, [_Z12cudazaxpbypcPdS_S_ddi_param_2];
	ld.param.f64 	%fd1, [_Z12cudazaxpbypcPdS_S_ddi_param_3];
	ld.param.f64 	%fd2, [_Z12cudazaxpbypcPdS_S_ddi_param_4];
	ld.param.u32 	%r2, [_Z12cudazaxpbypcPdS_S_ddi_param_5];
	mov.u32 	%r3, %tid.x;
	mov.u32 	%r4, %ntid.x;
	mov.u32 	%r5, %ctaid.x;
	mad.lo.s32 	%r1, %r4, %r5, %r3;
	setp.ge.s32 	%p1, %r1, %r2;
	@%p1 bra 	$L__BB9_2;
	cvta.to.global.u64 	%rd4, %rd1;
	cvta.to.global.u64 	%rd5, %rd2;
	cvta.to.global.u64 	%rd6, %rd3;
	mul.wide.s32 	%rd7, %r1, 8;
	add.s64 	%rd8, %rd4, %rd7;
	ld.global.f64 	%fd3, [%rd8];
	add.s64 	%rd9, %rd5, %rd7;
	ld.global.f64 	%fd4, [%rd9];
	fma.rn.f64 	%fd5, %fd1, %fd3, %fd4;
	add.s64 	%rd10, %rd6, %rd7;
	ld.global.f64 	%fd6, [%rd10];
	fma.rn.f64 	%fd7, %fd2, %fd6, %fd5;
	st.global.f64 	[%rd8], %fd7;
$L__BB9_2:
	ret;

}
	// .globl	_Z10cudamultxyPdS_S_i
.visible .entry _Z10cudamultxyPdS_S_i(
	.param .u64 .ptr .align 1 _Z10cudamultxyPdS_S_i_param_0,
	.param .u64 .ptr .align 1 _Z10cudamultxyPdS_S_i_param_1,
	.param .u64 .ptr .align 1 _Z10cudamultxyPdS_S_i_param_2,
	.param .u32 _Z10cudamultxyPdS_S_i_param_3
)
{
	.reg .pred 	%p<2>;
	.reg .b32 	%r<6>;
	.reg .b64 	%rd<11>;
	.reg .b64 	%fd<4>;

	ld.param.u64 	%rd1, [_Z10cudamultxyPdS_S_i_param_0];
	ld.param.u64 	%rd2, [_Z10cudamultxyPdS_S_i_param_1];
	ld.param.u64 	%rd3, [_Z10cudamultxyPdS_S_i_param_2];
	ld.param.u32 	%r2, [_Z10cudamultxyPdS_S_i_param_3];
	mov.u32 	%r3, %tid.x;
	mov.u32 	%r4, %ntid.x;
	mov.u32 	%r5, %ctaid.x;
	mad.lo.s32 	%r1, %r4, %r5, %r3;
	setp.ge.s32 	%p1, %r1, %r2;
	@%p1 bra 	$L__BB10_2;
	cvta.to.global.u64 	%rd4, %rd2;
	cvta.to.global.u64 	%rd5, %rd3;
	cvta.to.global.u64 	%rd6, %rd1;
	mul.wide.s32 	%rd7, %r1, 8;
	add.s64 	%rd8, %rd4, %rd7;
	ld.global.f64 	%fd1, [%rd8];
	add.s64 	%rd9, %rd5, %rd7;
	ld.global.f64 	%fd2, [%rd9];
	mul.f64 	%fd3, %fd1, %fd2;
	add.s64 	%rd10, %rd6, %rd7;
	st.global.f64 	[%rd10], %fd3;
$L__BB10_2:
	ret;

}
	// .globl	_Z10cudazaxpbydPddS_S_i
.visible .entry _Z10cudazaxpbydPddS_S_i(
	.param .f64 _Z10cudazaxpbydPddS_S_i_param_0,
	.param .u64 .ptr .align 1 _Z10cudazaxpbydPddS_S_i_param_1,
	.param .f64 _Z10cudazaxpbydPddS_S_i_param_2,
	.param .u64 .ptr .align 1 _Z10cudazaxpbydPddS_S_i_param_3,
	.param .u64 .ptr .align 1 _Z10cudazaxpbydPddS_S_i_param_4,
	.param .u32 _Z10cudazaxpbydPddS_S_i_param_5
)
{
	.reg .pred 	%p<2>;
	.reg .b32 	%r<6>;
	.reg .b64 	%rd<11>;
	.reg .b64 	%fd<7>;

	ld.param.f64 	%fd1, [_Z10cudazaxpbydPddS_S_i_param_0];
	ld.param.u64 	%rd1, [_Z10cudazaxpbydPddS_S_i_param_1];
	ld.param.f64 	%fd2, [_Z10cudazaxpbydPddS_S_i_param_2];
	ld.param.u64 	%rd2, [_Z10cudazaxpbydPddS_S_i_param_3];
	ld.param.u64 	%rd3, [_Z10cudazaxpbydPddS_S_i_param_4];
	ld.param.u32 	%r2, [_Z10cudazaxpbydPddS_S_i_param_5];
	mov.u32 	%r3, %tid.x;
	mov.u32 	%r4, %ntid.x;
	mov.u32 	%r5, %ctaid.x;
	mad.lo.s32 	%r1, %r4, %r5, %r3;
	setp.ge.s32 	%p1, %r1, %r2;
	@%p1 bra 	$L__BB11_2;
	cvta.to.global.u64 	%rd4, %rd1;
	cvta.to.global.u64 	%rd5, %rd2;
	cvta.to.global.u64 	%rd6, %rd3;
	mul.wide.s32 	%rd7, %r1, 8;
	add.s64 	%rd8, %rd4, %rd7;
	ld.global.f64 	%fd3, [%rd8];
	add.s64 	%rd9, %rd5, %rd7;
	ld.global.f64 	%fd4, [%rd9];
	mul.f64 	%fd5, %fd2, %fd4;
	fma.rn.f64 	%fd6, %fd1, %fd3, %fd5;
	add.s64 	%rd10, %rd6, %rd7;
	st.global.f64 	[%rd10], %fd6;
$L__BB11_2:
	ret;

}
	// .globl	_Z8cudaaxpyPdS_di
.visible .entry _Z8cudaaxpyPdS_di(
	.param .u64 .ptr .align 1 _Z8cudaaxpyPdS_di_param_0,
	.param .u64 .ptr .align 1 _Z8cudaaxpyPdS_di_param_1,
	.param .f64 _Z8cudaaxpyPdS_di_param_2,
	.param .u32 _Z8cudaaxpyPdS_di_param_3
)
{
	.reg .pred 	%p<2>;
	.reg .b32 	%r<6>;
	.reg .b64 	%rd<8>;
	.reg .b64 	%fd<5>;

	ld.param.u64 	%rd1, [_Z8cudaaxpyPdS_di_param_0];
	ld.param.u64 	%rd2, [_Z8cudaaxpyPdS_di_param_1];
	ld.param.f64 	%fd1, [_Z8cudaaxpyPdS_di_param_2];
	ld.param.u32 	%r2, [_Z8cudaaxpyPdS_di_param_3];
	mov.u32 	%r3, %tid.x;
	mov.u32 	%r4, %ntid.x;
	mov.u32 	%r5, %ctaid.x;
	mad.lo.s32 	%r1, %r4, %r5, %r3;
	setp.ge.s32 	%p1, %r1, %r2;
	@%p1 bra 	$L__BB12_2;
	cvta.to.global.u64 	%rd3, %rd2;
	cvta.to.global.u64 	%rd4, %rd1;
	mul.wide.s32 	%rd5, %r1, 8;
	add.s64 	%rd6, %rd3, %rd5;
	ld.global.f64 	%fd2, [%rd6];
	add.s64 	%rd7, %rd4, %rd5;
	ld.global.f64 	%fd3, [%rd7];
	fma.rn.f64 	%fd4, %fd1, %fd2, %fd3;
	st.global.f64 	[%rd7], %fd4;
$L__BB12_2:
	ret;

}
	// .globl	_Z15cudaDVWRMS_NormPdS_S_j
.visible .entry _Z15cudaDVWRMS_NormPdS_S_j(
	.param .u64 .ptr .align 1 _Z15cudaDVWRMS_NormPdS_S_j_param_0,
	.param .u64 .ptr .align 1 _Z15cudaDVWRMS_NormPdS_S_j_param_1,
	.param .u64 .ptr .align 1 _Z15cudaDVWRMS_NormPdS_S_j_param_2,
	.param .u32 _Z15cudaDVWRMS_NormPdS_S_j_param_3
)
{
	.reg .pred 	%p<7>;
	.reg .b32 	%r<17>;
	.reg .b64 	%rd<15>;
	.reg .b64 	%fd<23>;

	ld.param.u64 	%rd4, [_Z15cudaDVWRMS_NormPdS_S_j_param_0];
	ld.param.u64 	%rd5, [_Z15cudaDVWRMS_NormPdS_S_j_param_1];
	ld.param.u64 	%rd3, [_Z15cudaDVWRMS_NormPdS_S_j_param_2];
	ld.param.u32 	%r9, [_Z15cudaDVWRMS_NormPdS_S_j_param_3];
	cvta.to.global.u64 	%rd1, %rd5;
	cvta.to.global.u64 	%rd2, %rd4;
	mov.u32 	%r1, %tid.x;
	mov.u32 	%r2, %ctaid.x;
	mov.u32 	%r16, %ntid.x;
	mul.lo.s32 	%r10, %r16, %r2;
	shl.b32 	%r11, %r10, 1;
	add.s32 	%r4, %r11, %r1;
	setp.ge.u32 	%p1, %r4, %r9;
	mov.f64 	%fd20, 0d0000000000000000;
	@%p1 bra 	$L__BB13_2;
	mul.wide.u32 	%rd6, %r4, 8;
	add.s64 	%rd7, %rd2, %rd6;
	ld.global.f64 	%fd9, [%rd7];
	mul.f64 	%fd10, %fd9, %fd9;
	add.s64 	%rd8, %rd1, %rd6;
	ld.global.f64 	%fd11, [%rd8];
	mul.f64 	%fd12, %fd10, %fd11;
	mul.f64 	%fd20, %fd11, %fd12;
$L__BB13_2:
	add.s32 	%r5, %r4, %r16;
	setp.ge.u32 	%p2, %r5, %r9;
	@%p2 bra 	$L__BB13_4;
	mul.wide.u32 	%rd9, %r5, 8;
	add.s64 	%rd10, %rd2, %rd9;
	ld.global.f64 	%fd13, [%rd10];
	mul.f64 	%fd14, %fd13, %fd13;
	add.s64 	%rd11, %rd1, %rd9;
	ld.global.f64 	%fd15, [%rd11];
	mul.f64 	%fd16, %fd14, %fd15;
	fma.rn.f64 	%fd20, %fd15, %fd16, %fd20;
$L__BB13_4:
	shl.b32 	%r12, %r1, 3;
	mov.u32 	%r13, sdata;
	add.s32 	%r6, %r13, %r12;
	st.shared.f64 	[%r6], %fd20;
	bar.sync 	0;
	setp.lt.u32 	%p3, %r16, 2;
	@%p3 bra 	$L__BB13_8;
$L__BB13_5:
	shr.u32 	%r8, %r16, 1;
	setp.ge.u32 	%p4, %r1, %r8;
	@%p4 bra 	$L__BB13_7;
	shl.b32 	%r14, %r8, 3;
	add.s32 	%r15, %r6, %r14;
	ld.shared.f64 	%fd17, [%r15];
	add.f64 	%fd20, %fd20, %fd17;
	st.shared.f64 	[%r6], %fd20;
$L__BB13_7:
	bar.sync 	0;
	setp.gt.u32 	%p5, %r16, 3;
	mov.u32 	%r16, %r8;
	@%p5 bra 	$L__BB13_5;
$L__BB13_8:
	setp.ne.s32 	%p6, %r1, 0;
	@%p6 bra 	$L__BB13_10;
	ld.shared.f64 	%fd18, [sdata];
	cvta.to.global.u64 	%rd12, %rd3;
	mul.wide.u32 	%rd13, %r2, 8;
	add.s64 	%rd14, %rd12, %rd13;
	st.global.f64 	[%rd14], %fd18;
$L__BB13_10:
	ret;

}
	// .globl	_Z10cudascaleyPddi
.visible .entry _Z10cudascaleyPddi(
	.param .u64 .ptr .align 1 _Z10cudascaleyPddi_param_0,
	.param .f64 _Z10cudascaleyPddi_param_1,
	.param .u32 _Z10cudascaleyPddi_param_2
)
{
	.reg .pred 	%p<2>;
	.reg .b32 	%r<6>;
	.reg .b64 	%rd<5>;
	.reg .b64 	%fd<4>;

	ld.param.u64 	%rd1, [_Z10cudascaleyPddi_param_0];
	ld.param.f64 	%fd1, [_Z10cudascaleyPddi_param_1];
	ld.param.u32 	%r2, [_Z10cudascaleyPddi_param_2];
	mov.u32 	%r3, %tid.x;
	mov.u32 	%r4, %ntid.x;
	mov.u32 	%r5, %ctaid.x;
	mad.lo.s32 	%r1, %r4, %r5, %r3;
	setp.ge.s32 	%p1, %r1, %r2;
	@%p1 bra 	$L__BB14_2;
	cvta.to.global.u64 	%rd2, %rd1;
	mul.wide.s32 	%rd3, %r1, 8;
	add.s64 	%rd4, %rd2, %rd3;
	ld.global.f64 	%fd2, [%rd4];
	mul.f64 	%fd3, %fd1, %fd2;
	st.global.f64 	[%rd4], %fd3;
$L__BB14_2:
	ret;

}


// ===== COMPILED SASS (sm_100) =====

	.target	sm_100

	.elftype	@"ET_EXEC"


//--------------------- .note.nv.tkinfo           --------------------------
	.section	.note.nv.tkinfo,"",@"SHT_NOTE"
	.sectionflags	@"SHF_NOTE_NV_TKINFO"
	.tkinfo
        /*0018*/ 	.word	0x00000002
        /*0030*/ 	.string	""
        /*0030*/ 	.string	"ptxas"
        /*0030*/ 	.string	"Cuda compilation tools, release 13.0, V13.0.88"
        /*0030*/ 	.string	"Build cuda_13.0.r13.0/compiler.36424714_0"
        /*0030*/ 	.string	"-arch sm_100 -m 64 "



//--------------------- .note.nv.cuinfo           --------------------------
	.section	.note.nv.cuinfo,"",@"SHT_NOTE"
	.sectionflags	@"SHF_NOTE_NV_CUINFO"
        /*0018*/ 	.short	0x0002
        /*001a*/ 	.short	0x0064
        /*001c*/ 	.short	0x0082
	.zero		2


//--------------------- .nv.info                  --------------------------
	.section	.nv.info,"",@"SHT_CUDA_INFO"
	.align	4


	//----- nvinfo : EIATTR_REGCOUNT
	.align		4
        /*0000*/ 	.byte	0x04, 0x2f
        /*0002*/ 	.short	(.L_1 - .L_0)
	.align		4
.L_0:
        /*0004*/ 	.word	index@(_Z16cudamatScaleAddIiPdPiS0_d)
        /*0008*/ 	.word	0x00000016


	//----- nvinfo : EIATTR_FRAME_SIZE
	.align		4
.L_1:
        /*000c*/ 	.byte	0x04, 0x11
        /*000e*/ 	.short	(.L_3 - .L_2)
	.align		4
.L_2:
        /*0010*/ 	.word	index@(_Z16cudamatScaleAddIiPdPiS0_d)
        /*0014*/ 	.word	0x00000000


	//----- nvinfo : EIATTR_REGCOUNT
	.align		4
.L_3:
        /*0018*/ 	.byte	0x04, 0x2f
        /*001a*/ 	.short	(.L_5 - .L_4)
	.align		4
.L_4:
        /*001c*/ 	.word	index@(_Z15cudadiagprecondiPdPiS0_S_)
        /*0020*/ 	.word	0x00000018


	//----- nvinfo : EIATTR_FRAME_SIZE
	.align		4
.L_5:
        /*0024*/ 	.byte	0x04, 0x11
        /*0026*/ 	.short	(.L_7 - .L_6)
	.align		4
.L_6:
        /*0028*/ 	.word	index@($__internal_0_$__cuda_sm20_dblrcp_rn_slowpath_v3)
        /*002c*/ 	.word	0x00000000


	//----- nvinfo : EIATTR_FRAME_SIZE
	.align		4
.L_7:
        /*0030*/ 	.byte	0x04, 0x11
        /*0032*/ 	.short	(.L_9 - .L_8)
	.align		4
.L_8:
        /*0034*/ 	.word	index@(_Z15cudadiagprecondiPdPiS0_S_)
        /*0038*/ 	.word	0x00000000


	//----- nvinfo : EIATTR_REGCOUNT
	.align		4
.L_9:
        /*003c*/ 	.byte	0x04, 0x2f
        /*003e*/ 	.short	(.L_11 - .L_10)
	.align		4
.L_10:
        /*0040*/ 	.word	index@(_Z12cudasetconstPddi)
        /*0044*/ 	.word	0x0000000a


	//----- nvinfo : EIATTR_FRAME_SIZE
	.align		4
.L_11:
        /*0048*/ 	.byte	0x04, 0x11
        /*004a*/ 	.short	(.L_13 - .L_12)
	.align		4
.L_12:
        /*004c*/ 	.word	index@(_Z12cudasetconstPddi)
        /*0050*/ 	.word	0x00000000


	//----- nvinfo : EIATTR_REGCOUNT
	.align		4
.L_13:
        /*0054*/ 	.byte	0x04, 0x2f
        /*0056*/ 	.short	(.L_15 - .L_14)
	.align		4
.L_14:
        /*0058*/ 	.word	index@(_Z11cudaSpmvCSRPdS_iS_PiS0_)
        /*005c*/ 	.word	0x00000020


	//----- nvinfo : EIATTR_FRAME_SIZE
	.align		4
.L_15:
        /*0060*/ 	.byte	0x04, 0x11
        /*0062*/ 	.short	(.L_17 - .L_16)
	.align		4
.L_16:
        /*0064*/ 	.word	index@(_Z11cudaSpmvCSRPdS_iS_PiS0_)
        /*0068*/ 	.word	0x00000000


	//----- nvinfo : EIATTR_REGCOUNT
	.align		4
.L_17:
        /*006c*/ 	.byte	0x04, 0x2f
        /*006e*/ 	.short	(.L_19 - .L_18)
	.align		4
.L_18:
        /*0070*/ 	.word	index@(_Z11cudaSpmvCSCPdS_iS_PiS0_)
        /*0074*/ 	.word	0x0000001c


	//----- nvinfo : EIATTR_FRAME_SIZE
	.align		4
.L_19:
        /*0078*/ 	.byte	0x04, 0x11
        /*007a*/ 	.short	(.L_21 - .L_20)
	.align		4
.L_20:
        /*007c*/ 	.word	index@(_Z11cudaSpmvCSCPdS_iS_PiS0_)
        /*0080*/ 	.word	0x00000000


	//----- nvinfo : EIATTR_REGCOUNT
	.align		4
.L_21:
        /*0084*/ 	.byte	0x04, 0x2f
        /*0086*/ 	.short	(.L_23 - .L_22)
	.align		4
.L_22:
        /*0088*/ 	.word	index@(_Z9cudaaxpbyPdS_ddi)
        /*008c*/ 	.word	0x0000000c


	//----- nvinfo : EIATTR_FRAME_SIZE
	.align		4
.L_23:
        /*0090*/ 	.byte	0x04, 0x11
        /*0092*/ 	.short	(.L_25 - .L_24)
	.align		4
.L_24:
        /*0094*/ 	.word	index@(_Z9cudaaxpbyPdS_ddi)
        /*0098*/ 	.word	0x00000000


	//----- nvinfo : EIATTR_REGCOUNT
	.align		4
.L_25:
        /*009c*/ 	.byte	0x04, 0x2f
        /*009e*/ 	.short	(.L_27 - .L_26)
	.align		4
.L_26:
        /*00a0*/ 	.word	index@(_Z12cudayequalsxPdS_i)
        /*00a4*/ 	.word	0x0000000a


	//----- nvinfo : EIATTR_FRAME_SIZE
	.align		4
.L_27:
        /*00a8*/ 	.byte	0x04, 0x11
        /*00aa*/ 	.short	(.L_29 - .L_28)
	.align		4
.L_28:
        /*00ac*/ 	.word	index@(_Z12cudayequalsxPdS_i)
        /*00b0*/ 	.word	0x00000000


	//----- nvinfo : EIATTR_REGCOUNT
	.align		4
.L_29:
        /*00b4*/ 	.byte	0x04, 0x2f
        /*00b6*/ 	.short	(.L_31 - .L_30)
	.align		4
.L_30:
        /*00b8*/ 	.word	index@(_Z9cudadotxyPdS_S_j)
        /*00bc*/ 	.word	0x0000000e


	//----- nvinfo : EIATTR_FRAME_SIZE
	.align		4
.L_31:
        /*00c0*/ 	.byte	0x04, 0x11
        /*00c2*/ 	.short	(.L_33 - .L_32)
	.align		4
.L_32:
        /*00c4*/ 	.word	index@(_Z9cudadotxyPdS_S_j)
        /*00c8*/ 	.word	0x00000000


	//----- nvinfo : EIATTR_REGCOUNT
	.align		4
.L_33:
        /*00cc*/ 	.byte	0x04, 0x2f
        /*00ce*/ 	.short	(.L_35 - .L_34)
	.align		4
.L_34:
        /*00d0*/ 	.word	index@(_Z11cudareduceyPdj)
        /*00d4*/ 	.word	0x0000000c


	//----- nvinfo : EIATTR_FRAME_SIZE
	.align		4
.L_35:
        /*00d8*/ 	.byte	0x04, 0x11
        /*00da*/ 	.short	(.L_37 - .L_36)
	.align		4
.L_36:
        /*00dc*/ 	.word	index@(_Z11cudareduceyPdj)
        /*00e0*/ 	.word	0x00000000


	//----- nvinfo : EIATTR_REGCOUNT
	.align		4
.L_37:
        /*00e4*/ 	.byte	0x04, 0x2f
        /*00e6*/ 	.short	(.L_39 - .L_38)
	.align		4
.L_38:
        /*00e8*/ 	.word	index@(_Z12cudazaxpbypcPdS_S_ddi)
        /*00ec*/ 	.word	0x0000000e


	//----- nvinfo : EIATTR_FRAME_SIZE
	.align		4
.L_39:
        /*00f0*/ 	.byte	0x04, 0x11
        /*00f2*/ 	.short	(.L_41 - .L_40)
	.align		4
.L_40:
        /*00f4*/ 	.word	index@(_Z12cudazaxpbypcPdS_S_ddi)
        /*00f8*/ 	.word	0x00000000


	//----- nvinfo : EIATTR_REGCOUNT
	.align		4
.L_41:
        /*00fc*/ 	.byte	0x04, 0x2f
        /*00fe*/ 	.short	(.L_43 - .L_42)
	.align		4
.L_42:
        /*0100*/ 	.word	index@(_Z10cudamultxyPdS_S_i)
        /*0104*/ 	.word	0x0000000e


	//----- nvinfo : EIATTR_FRAME_SIZE
	.align		4
.L_43:
        /*0108*/ 	.byte	0x04, 0x11
        /*010a*/ 	.short	(.L_45 - .L_44)
	.align		4
.L_44:
        /*010c*/ 	.word	index@(_Z10cudamultxyPdS_S_i)
        /*0110*/ 	.word	0x00000000


	//----- nvinfo : EIATTR_REGCOUNT
	.align		4
.L_45:
        /*0114*/ 	.byte	0x04, 0x2f
        /*0116*/ 	.short	(.L_47 - .L_46)
	.align		4
.L_46:
        /*0118*/ 	.word	index@(_Z10cudazaxpbydPddS_S_i)
        /*011c*/ 	.word	0x00000010


	//----- nvinfo : EIATTR_FRAME_SIZE
	.align		4
.L_47:
        /*0120*/ 	.byte	0x04, 0x11
        /*0122*/ 	.short	(.L_49 - .L_48)
	.align		4
.L_48:
        /*0124*/ 	.word	index@(_Z10cudazaxpbydPddS_S_i)
        /*0128*/ 	.word	0x00000000


	//----- nvinfo : EIATTR_REGCOUNT
	.align		4
.L_49:
        /*012c*/ 	.byte	0x04, 0x2f
        /*012e*/ 	.short	(.L_51 - .L_50)
	.align		4
.L_50:
        /*0130*/ 	.word	index@(_Z8cudaaxpyPdS_di)
        /*0134*/ 	.word	0x0000000a


	//----- nvinfo : EIATTR_FRAME_SIZE
	.align		4
.L_51:
        /*0138*/ 	.byte	0x04, 0x11
        /*013a*/ 	.short	(.L_53 - .L_52)
	.align		4
.L_52:
        /*013c*/ 	.word	index@(_Z8cudaaxpyPdS_di)
        /*0140*/ 	.word	0x00000000


	//----- nvinfo : EIATTR_REGCOUNT
	.align		4
.L_53:
        /*0144*/ 	.byte	0x04, 0x2f
        /*0146*/ 	.short	(.L_55 - .L_54)
	.align		4
.L_54:
        /*0148*/ 	.word	index@(_Z15cudaDVWRMS_NormPdS_S_j)
        /*014c*/ 	.word	0x00000014


	//----- nvinfo : EIATTR_FRAME_SIZE
	.align		4
.L_55:
        /*0150*/ 	.byte	0x04, 0x11
        /*0152*/ 	.short	(.L_57 - .L_56)
	.align		4
.L_56:
        /*0154*/ 	.word	index@(_Z15cudaDVWRMS_NormPdS_S_j)
        /*0158*/ 	.word	0x00000000


	//----- nvinfo : EIATTR_REGCOUNT
	.align		4
.L_57:
        /*015c*/ 	.byte	0x04, 0x2f
        /*015e*/ 	.short	(.L_59 - .L_58)
	.align		4
.L_58:
        /*0160*/ 	.word	index@(_Z10cudascaleyPddi)
        /*0164*/ 	.word	0x0000000a


	//----- nvinfo : EIATTR_FRAME_SIZE
	.align		4
.L_59:
        /*0168*/ 	.byte	0x04, 0x11
        /*016a*/ 	.short	(.L_61 - .L_60)
	.align		4
.L_60:
        /*016c*/ 	.word	index@(_Z10cudascaleyPddi)
        /*0170*/ 	.word	0x00000000


	//----- nvinfo : EIATTR_MIN_STACK_SIZE
	.align		4
.L_61:
        /*0174*/ 	.byte	0x04, 0x12
        /*0176*/ 	.short	(.L_63 - .L_62)
	.align		4
.L_62:
        /*0178*/ 	.word	index@(_Z10cudascaleyPddi)
        /*017c*/ 	.word	0x00000000


	//----- nvinfo : EIATTR_MIN_STACK_SIZE
	.align		4
.L_63:
        /*0180*/ 	.byte	0x04, 0x12
        /*0182*/ 	.short	(.L_65 - .L_64)
	.align		4
.L_64:
        /*0184*/ 	.word	index@(_Z15cudaDVWRMS_NormPdS_S_j)
        /*0188*/ 	.word	0x00000000


	//----- nvinfo : EIATTR_MIN_STACK_SIZE
	.align		4
.L_65:
        /*018c*/ 	.byte	0x04, 0x12
        /*018e*/ 	.short	(.L_67 - .L_66)
	.align		4
.L_66:
        /*0190*/ 	.word	index@(_Z8cudaaxpyPdS_di)
        /*0194*/ 	.word	0x00000000


	//----- nvinfo : EIATTR_MIN_STACK_SIZE
	.align		4
.L_67:
        /*0198*/ 	.byte	0x04, 0x12
        /*019a*/ 	.short	(.L_69 - .L_68)
	.align		4
.L_68:
        /*019c*/ 	.word	index@(_Z10cudazaxpbydPddS_S_i)
        /*01a0*/ 	.word	0x00000000


	//----- nvinfo : EIATTR_MIN_STACK_SIZE
	.align		4
.L_69:
        /*01a4*/ 	.byte	0x04, 0x12
        /*01a6*/ 	.short	(.L_71 - .L_70)
	.align		4
.L_70:
        /*01a8*/ 	.word	index@(_Z10cudamultxyPdS_S_i)
        /*01ac*/ 	.word	0x00000000


	//----- nvinfo : EIATTR_MIN_STACK_SIZE
	.align		4
.L_71:
        /*01b0*/ 	.byte	0x04, 0x12
        /*01b2*/ 	.short	(.L_73 - .L_72)
	.align		4
.L_72:
        /*01b4*/ 	.word	index@(_Z12cudazaxpbypcPdS_S_ddi)
        /*01b8*/ 	.word	0x00000000


	//----- nvinfo : EIATTR_MIN_STACK_SIZE
	.align		4
.L_73:
        /*01bc*/ 	.byte	0x04, 0x12
        /*01be*/ 	.short	(.L_75 - .L_74)
	.align		4
.L_74:
        /*01c0*/ 	.word	index@(_Z11cudareduceyPdj)
        /*01c4*/ 	.word	0x00000000


	//----- nvinfo : EIATTR_MIN_STACK_SIZE
	.align		4
.L_75:
        /*01c8*/ 	.byte	0x04, 0x12
        /*01ca*/ 	.short	(.L_77 - .L_76)
	.align		4
.L_76:
        /*01cc*/ 	.word	index@(_Z9cudadotxyPdS_S_j)
        /*01d0*/ 	.word	0x00000000


	//----- nvinfo : EIATTR_MIN_STACK_SIZE
	.align		4
.L_77:
        /*01d4*/ 	.byte	0x04, 0x12
        /*01d6*/ 	.short	(.L_79 - .L_78)
	.align		4
.L_78:
        /*01d8*/ 	.word	index@(_Z12cudayequalsxPdS_i)
        /*01dc*/ 	.word	0x00000000


	//----- nvinfo : EIATTR_MIN_STACK_SIZE
	.align		4
.L_79:
        /*01e0*/ 	.byte	0x04, 0x12
        /*01e2*/ 	.short	(.L_81 - .L_80)
	.align		4
.L_80:
        /*01e4*/ 	.word	index@(_Z9cudaaxpbyPdS_ddi)
        /*01e8*/ 	.word	0x00000000


	//----- nvinfo : EIATTR_MIN_STACK_SIZE
	.align		4
.L_81:
        /*01ec*/ 	.byte	0x04, 0x12
        /*01ee*/ 	.short	(.L_83 - .L_82)
	.align		4
.L_82:
        /*01f0*/ 	.word	index@(_Z11cudaSpmvCSCPdS_iS_PiS0_)
        /*01f4*/ 	.word	0x00000000


	//----- nvinfo : EIATTR_MIN_STACK_SIZE
	.align		4
.L_83:
        /*01f8*/ 	.byte	0x04, 0x12
        /*01fa*/ 	.short	(.L_85 - .L_84)
	.align		4
.L_84:
        /*01fc*/ 	.word	index@(_Z11cudaSpmvCSRPdS_iS_PiS0_)
        /*0200*/ 	.word	0x00000000


	//----- nvinfo : EIATTR_MIN_STACK_SIZE
	.align		4
.L_85:
        /*0204*/ 	.byte	0x04, 0x12
        /*0206*/ 	.short	(.L_87 - .L_86)
	.align		4
.L_86:
        /*0208*/ 	.word	index@(_Z12cudasetconstPddi)
        /*020c*/ 	.word	0x00000000


	//----- nvinfo : EIATTR_MIN_STACK_SIZE
	.align		4
.L_87:
        /*0210*/ 	.byte	0x04, 0x12
        /*0212*/ 	.short	(.L_89 - .L_88)
	.align		4
.L_88:
        /*0214*/ 	.word	index@(_Z15cudadiagprecondiPdPiS0_S_)
        /*0218*/ 	.word	0x00000000


	//----- nvinfo : EIATTR_MIN_STACK_SIZE
	.align		4
.L_89:
        /*021c*/ 	.byte	0x04, 0x12
        /*021e*/ 	.short	(.L_91 - .L_90)
	.align		4
.L_90:
        /*0220*/ 	.word	index@(_Z16cudamatScaleAddIiPdPiS0_d)
        /*0224*/ 	.word	0x00000000
.L_91:


//--------------------- .nv.compat                --------------------------
	.section	.nv.compat,"",@"SHT_CUDA_COMPAT_INFO"
	.align	4
        /*0000*/ 	.byte	0x02, 0x09, 0x00, 0x00, 0x02, 0x02, 0x01, 0x00, 0x02, 0x05, 0x05, 0x00, 0x03, 0x07, 0x01, 0x01
        /*0010*/ 	.byte	0x02, 0x03, 0x00, 0x00, 0x02, 0x06, 0x01, 0x00, 0x04, 0x0b, 0x08, 0x00, 0x01, 0x00, 0x00, 0x00
        /*0020*/ 	.byte	0x00, 0x00, 0x00, 0x00


//--------------------- .nv.info._Z10cudascaleyPddi --------------------------
	.section	.nv.info._Z10cudascaleyPddi,"",@"SHT_CUDA_INFO"
	.sectionflags	@""
	.align	4


	//----- nvinfo : EIATTR_CUDA_API_VERSION
	.align		4
        /*0000*/ 	.byte	0x04, 0x37
        /*0002*/ 	.short	(.L_93 - .L_92)
.L_92:
        /*0004*/ 	.word	0x00000082


	//----- nvinfo : EIATTR_KPARAM_INFO
	.align		4
.L_93:
        /*0008*/ 	.byte	0x04, 0x17
        /*000a*/ 	.short	(.L_95 - .L_94)
.L_94:
        /*000c*/ 	.word	0x00000000
        /*0010*/ 	.short	0x0002
        /*0012*/ 	.short	0x0010
        /*0014*/ 	.byte	0x00, 0xf0, 0x11, 0x00


	//----- nvinfo : EIATTR_KPARAM_INFO
	.align		4
.L_95:
        /*0018*/ 	.byte	0x04, 0x17
        /*001a*/ 	.short	(.L_97 - .L_96)
.L_96:
        /*001c*/ 	.word	0x00000000
        /*0020*/ 	.short	0x0001
        /*0022*/ 	.short	0x0008
        /*0024*/ 	.byte	0x00, 0xf0, 0x21, 0x00


	//----- nvinfo : EIATTR_KPARAM_INFO
	.align		4
.L_97:
        /*0028*/ 	.byte	0x04, 0x17
        /*002a*/ 	.short	(.L_99 - .L_98)
.L_98:
        /*002c*/ 	.word	0x00000000
        /*0030*/ 	.short	0x0000
        /*0032*/ 	.short	0x0000
        /*0034*/ 	.byte	0x00, 0xf5, 0x21, 0x00


	//----- nvinfo : EIATTR_SPARSE_MMA_MASK
	.align		4
.L_99:
        /*0038*/ 	.byte	0x03, 0x50
        /*003a*/ 	.short	0x0000


	//----- nvinfo : EIATTR_MAXREG_COUNT
	.align		4
        /*003c*/ 	.byte	0x03, 0x1b
        /*003e*/ 	.short	0x00ff


	//----- nvinfo : EIATTR_MERCURY_ISA_VERSION
	.align		4
        /*0040*/ 	.byte	0x03, 0x5f
        /*0042*/ 	.short	0x0101


	//----- nvinfo : EIATTR_VRC_CTA_INIT_COUNT
	.align		4
        /*0044*/ 	.byte	0x02, 0x4a
	.zero		1
	.zero		1


	//----- nvinfo : EIATTR_EXIT_INSTR_OFFSETS
	.align		4
        /*0048*/ 	.byte	0x04, 0x1c
        /*004a*/ 	.short	(.L_101 - .L_100)


	//   ....[0]....
.L_100:
        /*004c*/ 	.word	0x00000070


	//   ....[1]....
        /*0050*/ 	.word	0x000000f0


	//----- nvinfo : EIATTR_CBANK_PARAM_SIZE
	.align		4
.L_101:
        /*0054*/ 	.byte	0x03, 0x19
        /*0056*/ 	.short	0x0014


	//----- nvinfo : EIATTR_PARAM_CBANK
	.align		4
        /*0058*/ 	.byte	0x04, 0x0a
        /*005a*/ 	.short	(.L_103 - .L_102)
	.align		4
.L_102:
        /*005c*/ 	.word	index@(.nv.constant0._Z10cudascaleyPddi)
        /*0060*/ 	.short	0x0380
        /*0062*/ 	.short	0x0014


	//----- nvinfo : EIATTR_SW_WAR
	.align		4
.L_103:
        /*0064*/ 	.byte	0x04, 0x36
        /*0066*/ 	.short	(.L_105 - .L_104)
.L_104:
        /*0068*/ 	.word	0x00000008
.L_105:


//--------------------- .nv.info._Z15cudaDVWRMS_NormPdS_S_j --------------------------
	.section	.nv.info._Z15cudaDVWRMS_NormPdS_S_j,"",@"SHT_CUDA_INFO"
	.sectionflags	@""
	.align	4


	//----- nvinfo : EIATTR_CUDA_API_VERSION
	.align		4
        /*0000*/ 	.byte	0x04, 0x37
        /*0002*/ 	.short	(.L_107 - .L_106)
.L_106:
        /*0004*/ 	.word	0x00000082


	//----- nvinfo : EIATTR_KPARAM_INFO
	.align		4
.L_107:
        /*0008*/ 	.byte	0x04, 0x17
        /*000a*/ 	.short	(.L_109 - .L_108)
.L_108:
        /*000c*/ 	.word	0x00000000
        /*0010*/ 	.short	0x0003
        /*0012*/ 	.short	0x0018
        /*0014*/ 	.byte	0x00, 0xf0, 0x11, 0x00


	//----- nvinfo : EIATTR_KPARAM_INFO
	.align		4
.L_109:
        /*0018*/ 	.byte	0x04, 0x17
        /*001a*/ 	.short	(.L_111 - .L_110)
.L_110:
        /*001c*/ 	.word	0x00000000
        /*0020*/ 	.short	0x0002
        /*0022*/ 	.short	0x0010
        /*0024*/ 	.byte	0x00, 0xf5, 0x21, 0x00


	//----- nvinfo : EIATTR_KPARAM_INFO
	.align		4
.L_111:
        /*0028*/ 	.byte	0x04, 0x17
        /*002a*/ 	.short	(.L_113 - .L_112)
.L_112:
        /*002c*/ 	.word	0x00000000
        /*0030*/ 	.short	0x0001
        /*0032*/ 	.short	0x0008
        /*0034*/ 	.byte	0x00, 0xf5, 0x21, 0x00


	//----- nvinfo : EIATTR_KPARAM_INFO
	.align		4
.L_113:
        /*0038*/ 	.byte	0x04, 0x17
        /*003a*/ 	.short	(.L_115 - .L_114)
.L_114:
        /*003c*/ 	.word	0x00000000
        /*0040*/ 	.short	0x0000
        /*0042*/ 	.short	0x0000
        /*0044*/ 	.byte	0x00, 0xf5, 0x21, 0x00


	//----- nvinfo : EIATTR_SPARSE_MMA_MASK
	.align		4
.L_115:
        /*0048*/ 	.byte	0x03, 0x50
        /*004a*/ 	.short	0x0000


	//----- nvinfo : EIATTR_MAXREG_COUNT
	.align		4
        /*004c*/ 	.byte	0x03, 0x1b
        /*004e*/ 	.short	0x00ff


	//----- nvinfo : EIATTR_NUM_BARRIERS
	.align		4
        /*0050*/ 	.byte	0x02, 0x4c
        /*0052*/ 	.byte	0x01
	.zero		1


	//----- nvinfo : EIATTR_MERCURY_ISA_VERSION
	.align		4
        /*0054*/ 	.byte	0x03, 0x5f
        /*0056*/ 	.short	0x0101


	//----- nvinfo : EIATTR_VRC_CTA_INIT_COUNT
	.align		4
        /*0058*/ 	.byte	0x02, 0x4a
	.zero		1
	.zero		1


	//----- nvinfo : EIATTR_EXIT_INSTR_OFFSETS
	.align		4
        /*005c*/ 	.byte	0x04, 0x1c
        /*005e*/ 	.short	(.L_117 - .L_116)


	//   ....[0]....
.L_116:
        /*0060*/ 	.word	0x00000320


	//   ....[1]....
        /*0064*/ 	.word	0x000003a0


	//----- nvinfo : EIATTR_CBANK_PARAM_SIZE
	.align		4
.L_117:
        /*0068*/ 	.byte	0x03, 0x19
        /*006a*/ 	.short	0x001c


	//----- nvinfo : EIATTR_PARAM_CBANK
	.align		4
        /*006c*/ 	.byte	0x04, 0x0a
        /*006e*/ 	.short	(.L_119 - .L_118)
	.align		4
.L_118:
        /*0070*/ 	.word	index@(.nv.constant0._Z15cudaDVWRMS_NormPdS_S_j)
        /*0074*/ 	.short	0x0380
        /*0076*/ 	.short	0x001c


	//----- nvinfo : EIATTR_SW_WAR
	.align		4
.L_119:
        /*0078*/ 	.byte	0x04, 0x36
        /*007a*/ 	.short	(.L_121 - .L_120)
.L_120:
        /*007c*/ 	.word	0x00000008
.L_121:


//--------------------- .nv.info._Z8cudaaxpyPdS_di --------------------------
	.section	.nv.info._Z8cudaaxpyPdS_di,"",@"SHT_CUDA_INFO"
	.sectionflags	@""
	.align	4


	//----- nvinfo : EIATTR_CUDA_API_VERSION
	.align		4
        /*0000*/ 	.byte	0x04, 0x37
        /*0002*/ 	.short	(.L_123 - .L_122)
.L_122:
        /*0004*/ 	.word	0x00000082


	//----- nvinfo : EIATTR_KPARAM_INFO
	.align		4
.L_123:
        /*0008*/ 	.byte	0x04, 0x17
        /*000a*/ 	.short	(.L_125 - .L_124)
.L_124:
        /*000c*/ 	.word	0x00000000
        /*0010*/ 	.short	0x0003
        /*0012*/ 	.short	0x0018
        /*0014*/ 	.byte	0x00, 0xf0, 0x11, 0x00


	//----- nvinfo : EIATTR_KPARAM_INFO
	.align		4
.L_125:
        /*0018*/ 	.byte	0x04, 0x17
        /*001a*/ 	.short	(.L_127 - .L_126)
.L_126:
        /*001c*/ 	.word	0x00000000
        /*0020*/ 	.short	0x0002
        /*0022*/ 	.short	0x0010
        /*0024*/ 	.byte	0x00, 0xf0, 0x21, 0x00


	//----- nvinfo : EIATTR_KPARAM_INFO
	.align		4
.L_127:
        /*0028*/ 	.byte	0x04, 0x17
        /*002a*/ 	.short	(.L_129 - .L_128)
.L_128:
        /*002c*/ 	.word	0x00000000
        /*0030*/ 	.short	0x0001
        /*0032*/ 	.short	0x0008
        /*0034*/ 	.byte	0x00, 0xf5, 0x21, 0x00


	//----- nvinfo : EIATTR_KPARAM_INFO
	.align		4
.L_129:
        /*0038*/ 	.byte	0x04, 0x17
        /*003a*/ 	.short	(.L_131 - .L_130)
.L_130:
        /*003c*/ 	.word	0x00000000
        /*0040*/ 	.short	0x0000
        /*0042*/ 	.short	0x0000
        /*0044*/ 	.byte	0x00, 0xf5, 0x21, 0x00


	//----- nvinfo : EIATTR_SPARSE_MMA_MASK
	.align		4
.L_131:
        /*0048*/ 	.byte	0x03, 0x50
        /*004a*/ 	.short	0x0000


	//----- nvinfo : EIATTR_MAXREG_COUNT
	.align		4
        /*004c*/ 	.byte	0x03, 0x1b
        /*004e*/ 	.short	0x00ff


	//----- nvinfo : EIATTR_MERCURY_ISA_VERSION
	.align		4
        /*0050*/ 	.byte	0x03, 0x5f
        /*0052*/ 	.short	0x0101


	//----- nvinfo : EIATTR_VRC_CTA_INIT_COUNT
	.align		4
        /*0054*/ 	.byte	0x02, 0x4a
	.zero		1
	.zero		1


	//----- nvinfo : EIATTR_EXIT_INSTR_OFFSETS
	.align		4
        /*0058*/ 	.byte	0x04, 0x1c
        /*005a*/ 	.short	(.L_133 - .L_132)


	//   ....[0]....
.L_132:
        /*005c*/ 	.word	0x00000070


	//   ....[1]....
        /*0060*/ 	.word	0x00000120


	//----- nvinfo : EIATTR_CBANK_PARAM_SIZE
	.align		4
.L_133:
        /*0064*/ 	.byte	0x03, 0x19
        /*0066*/ 	.short	0x001c


	//----- nvinfo : EIATTR_PARAM_CBANK
	.align		4
        /*0068*/ 	.byte	0x04, 0x0a
        /*006a*/ 	.short	(.L_135 - .L_134)
	.align		4
.L_134:
        /*006c*/ 	.word	index@(.nv.constant0._Z8cudaaxpyPdS_di)
        /*0070*/ 	.short	0x0380
        /*0072*/ 	.short	0x001c


	//----- nvinfo : EIATTR_SW_WAR
	.align		4
.L_135:
        /*0074*/ 	.byte	0x04, 0x36
        /*0076*/ 	.short	(.L_137 - .L_136)
.L_136:
        /*0078*/ 	.word	0x00000008
.L_137:


//--------------------- .nv.info._Z10cudazaxpbydPddS_S_i --------------------------
	.section	.nv.info._Z10cudazaxpbydPddS_S_i,"",@"SHT_CUDA_INFO"
	.sectionflags	@""
	.align	4


	//----- nvinfo : EIATTR_CUDA_API_VERSION
	.align		4
        /*0000*/ 	.byte	0x04, 0x37
        /*0002*/ 	.short	(.L_139 - .L_138)
.L_138:
        /*0004*/ 	.word	0x00000082


	//----- nvinfo : EIATTR_KPARAM_INFO
	.align		4
.L_139:
        /*0008*/ 	.byte	0x04, 0x17
        /*000a*/ 	.short	(.L_141 - .L_140)
.L_140:
        /*000c*/ 	.word	0x00000000
        /*0010*/ 	.short	0x0005
        /*0012*/ 	.short	0x0028
        /*0014*/ 	.byte	0x00, 0xf0, 0x11, 0x00


	//----- nvinfo : EIATTR_KPARAM_INFO
	.align		4
.L_141:
        /*0018*/ 	.byte	0x04, 0x17
        /*001a*/ 	.short	(.L_143 - .L_142)
.L_142:
        /*001c*/ 	.word	0x00000000
        /*0020*/ 	.short	0x0004
        /*0022*/ 	.short	0x0020
        /*0024*/ 	.byte	0x00, 0xf5, 0x21, 0x00


	//----- nvinfo : EIATTR_KPARAM_INFO
	.align		4
.L_143:
        /*0028*/ 	.byte	0x04, 0x17
        /*002a*/ 	.short	(.L_145 - .L_144)
.L_144:
        /*002c*/ 	.word	0x00000000
        /*0030*/ 	.short	0x0003
        /*0032*/ 	.short	0x0018
        /*0034*/ 	.byte	0x00, 0xf5, 0x21, 0x00


	//----- nvinfo : EIATTR_KPARAM_INFO
	.align		4
.L_145:
        /*0038*/ 	.byte	0x04, 0x17
        /*003a*/ 	.short	(.L_147 - .L_146)
.L_146:
        /*003c*/ 	.word	0x00000000
        /*0040*/ 	.short	0x0002
        /*0042*/ 	.short	0x0010
        /*0044*/ 	.byte	0x00, 0xf0, 0x21, 0x00


	//----- nvinfo : EIATTR_KPARAM_INFO
	.align		4
.L_147:
        /*0048*/ 	.byte	0x04, 0x17
        /*004a*/ 	.short	(.L_149 - .L_148)
.L_148:
        /*004c*/ 	.word	0x00000000
        /*0050*/ 	.short	0x0001
        /*0052*/ 	.short	0x0008
        /*0054*/ 	.byte	0x00, 0xf5, 0x21, 0x00


	//----- nvinfo : EIATTR_KPARAM_INFO
	.align		4
.L_149:
        /*0058*/ 	.byte	0x04, 0x17
        /*005a*/ 	.short	(.L_151 - .L_150)
.L_150:
        /*005c*/ 	.word	0x00000000
        /*0060*/ 	.short	0x0000
        /*0062*/ 	.short	0x0000
        /*0064*/ 	.byte	0x00, 0xf0, 0x21, 0x00


	//----- nvinfo : EIATTR_SPARSE_MMA_MASK
	.align		4
.L_151:
        /*0068*/ 	.byte	0x03, 0x50
        /*006a*/ 	.short	0x0000


	//----- nvinfo : EIATTR_MAXREG_COUNT
	.align		4
        /*006c*/ 	.byte	0x03, 0x1b
        /*006e*/ 	.short	0x00ff


	//----- nvinfo : EIATTR_MERCURY_ISA_VERSION
	.align		4
        /*0070*/ 	.byte	0x03, 0x5f
        /*0072*/ 	.short	0x0101


	//----- nvinfo : EIATTR_VRC_CTA_INIT_COUNT
	.align		4
        /*0074*/ 	.byte	0x02, 0x4a
	.zero		1
	.zero		1


	//----- nvinfo : EIATTR_EXIT_INSTR_OFFSETS
	.align		4
        /*0078*/ 	.byte	0x04, 0x1c
        /*007a*/ 	.short	(.L_153 - .L_152)


	//   ....[0]....
.L_152:
        /*007c*/ 	.word	0x00000070


	//   ....[1]....
        /*0080*/ 	.word	0x00000160


	//----- nvinfo : EIATTR_CBANK_PARAM_SIZE
	.align		4
.L_153:
        /*0084*/ 	.byte	0x03, 0x19
        /*0086*/ 	.short	0x002c


	//----- nvinfo : EIATTR_PARAM_CBANK
	.align		4
        /*0088*/ 	.byte	0x04, 0x0a
        /*008a*/ 	.short	(.L_155 - .L_154)
	.align		4
.L_154:
        /*008c*/ 	.word	index@(.nv.constant0._Z10cudazaxpbydPddS_S_i)
        /*0090*/ 	.short	0x0380
        /*0092*/ 	.short	0x002c


	//----- nvinfo : EIATTR_SW_WAR
	.align		4
.L_155:
        /*0094*/ 	.byte	0x04, 0x36
        /*0096*/ 	.short	(.L_157 - .L_156)
.L_156:
        /*0098*/ 	.word	0x00000008
.L_157:


//--------------------- .nv.info._Z10cudamultxyPdS_S_i --------------------------
	.section	.nv.info._Z10cudamultxyPdS_S_i,"",@"SHT_CUDA_INFO"
	.sectionflags	@""
	.align	4


	//----- nvinfo : EIATTR_CUDA_API_VERSION
	.align		4
        /*0000*/ 	.byte	0x04, 0x37
        /*0002*/ 	.short	(.L_159 - .L_158)
.L_158:
        /*0004*/ 	.word	0x00000082


	//----- nvinfo : EIATTR_KPARAM_INFO
	.align		4
.L_159:
        /*0008*/ 	.byte	0x04, 0x17
        /*000a*/ 	.short	(.L_161 - .L_160)
.L_160:
        /*000c*/ 	.word	0x00000000
        /*0010*/ 	.short	0x0003
        /*0012*/ 	.short	0x0018
        /*0014*/ 	.byte	0x00, 0xf0, 0x11, 0x00


	//----- nvinfo : EIATTR_KPARAM_INFO
	.align		4
.L_161:
        /*0018*/ 	.byte	0x04, 0x17
        /*001a*/ 	.short	(.L_163 - .L_162)
.L_162:
        /*001c*/ 	.word	0x00000000
        /*0020*/ 	.short	0x0002
        /*0022*/ 	.short	0x0010
        /*0024*/ 	.byte	0x00, 0xf5, 0x21, 0x00


	//----- nvinfo : EIATTR_KPARAM_INFO
	.align		4
.L_163:
        /*0028*/ 	.byte	0x04, 0x17
        /*002a*/ 	.short	(.L_165 - .L_164)
.L_164:
        /*002c*/ 	.word	0x00000000
        /*0030*/ 	.short	0x0001
        /*0032*/ 	.short	0x0008
        /*0034*/ 	.byte	0x00, 0xf5, 0x21, 0x00


	//----- nvinfo : EIATTR_KPARAM_INFO
	.align		4
.L_165:
        /*0038*/ 	.byte	0x04, 0x17
        /*003a*/ 	.short	(.L_167 - .L_166)
.L_166:
        /*003c*/ 	.word	0x00000000
        /*0040*/ 	.short	0x0000
        /*0042*/ 	.short	0x0000
        /*0044*/ 	.byte	0x00, 0xf5, 0x21, 0x00


	//----- nvinfo : EIATTR_SPARSE_MMA_MASK
	.align		4
.L_167:
        /*0048*/ 	.byte	0x03, 0x50
        /*004a*/ 	.short	0x0000


	//----- nvinfo : EIATTR_MAXREG_COUNT
	.align		4
        /*004c*/ 	.byte	0x03, 0x1b
        /*004e*/ 	.short	0x00ff


	//----- nvinfo : EIATTR_MERCURY_ISA_VERSION
	.align		4
        /*0050*/ 	.byte	0x03, 0x5f
        /*0052*/ 	.short	0x0101


	//----- nvinfo : EIATTR_VRC_CTA_INIT_COUNT
	.align		4
        /*0054*/ 	.byte	0x02, 0x4a
	.zero		1
	.zero		1


	//----- nvinfo : EIATTR_EXIT_INSTR_OFFSETS
	.align		4
        /*0058*/ 	.byte	0x04, 0x1c
        /*005a*/ 	.short	(.L_169 - .L_168)


	//   ....[0]....
.L_168:
        /*005c*/ 	.word	0x00000070


	//   ....[1]....
        /*0060*/ 	.word	0x00000130


	//----- nvinfo : EIATTR_CBANK_PARAM_SIZE
	.align		4
.L_169:
        /*0064*/ 	.byte	0x03, 0x19
        /*0066*/ 	.short	0x001c


	//----- nvinfo : EIATTR_PARAM_CBANK
	.align		4
        /*0068*/ 	.byte	0x04, 0x0a
        /*006a*/ 	.short	(.L_171 - .L_170)
	.align		4
.L_170:
        /*006c*/ 	.word	index@(.nv.constant0._Z10cudamultxyPdS_S_i)
        /*0070*/ 	.short	0x0380
        /*0072*/ 	.short	0x001c


	//----- nvinfo : EIATTR_SW_WAR
	.align		4
.L_171:
        /*0074*/ 	.byte	0x04, 0x36
        /*0076*/ 	.short	(.L_173 - .L_172)
.L_172:
        /*0078*/ 	.word	0x00000008
.L_173:


//--------------------- .nv.info._Z12cudazaxpbypcPdS_S_ddi --------------------------
	.section	.nv.info._Z12cudazaxpbypcPdS_S_ddi,"",@"SHT_CUDA_INFO"
	.sectionflags	@""
	.align	4


	//----- nvinfo : EIATTR_CUDA_API_VERSION
	.align		4
        /*0000*/ 	.byte	0x04, 0x37
        /*0002*/ 	.short	(.L_175 - .L_174)
.L_174:
        /*0004*/ 	.word	0x00000082


	//----- nvinfo : EIATTR_KPARAM_INFO
	.align		4
.L_175:
        /*0008*/ 	.byte	0x04, 0x17
        /*000a*/ 	.short	(.L_177 - .L_176)
.L_176:
        /*000c*/ 	.word	0x00000000
        /*0010*/ 	.short	0x0005
        /*0012*/ 	.short	0x0028
        /*0014*/ 	.byte	0x00, 0xf0, 0x11, 0x00


	//----- nvinfo : EIATTR_KPARAM_INFO
	.align		4
.L_177:
        /*0018*/ 	.byte	0x04, 0x17
        /*001a*/ 	.short	(.L_179 - .L_178)
.L_178:
        /*001c*/ 	.word	0x00000000
        /*0020*/ 	.short	0x0004
        /*0022*/ 	.short	0x0020
        /*0024*/ 	.byte	0x00, 0xf0, 0x21, 0x00


	//----- nvinfo : EIATTR_KPARAM_INFO
	.align		4
.L_179:
        /*0028*/ 	.byte	0x04, 0x17
        /*002a*/ 	.short	(.L_181 - .L_180)
.L_180:
        /*002c*/ 	.word	0x00000000
        /*0030*/ 	.short	0x0003
        /*0032*/ 	.short	0x0018
        /*0034*/ 	.byte	0x00, 0xf0, 0x21, 0x00


	//----- nvinfo : EIATTR_KPARAM_INFO
	.align		4
.L_181:
        /*0038*/ 	.byte	0x04, 0x17
        /*003a*/ 	.short	(.L_183 - .L_182)
.L_182:
        /*003c*/ 	.word	0x00000000
        /*0040*/ 	.short	0x0002
        /*0042*/ 	.short	0x0010
        /*0044*/ 	.byte	0x00, 0xf5, 0x21, 0x00


	//----- nvinfo : EIATTR_KPARAM_INFO
	.align		4
.L_183:
        /*0048*/ 	.byte	0x04, 0x17
        /*004a*/ 	.short	(.L_185 - .L_184)
.L_184:
        /*004c*/ 	.word	0x00000000
        /*0050*/ 	.short	0x0001
        /*0052*/ 	.short	0x0008
        /*0054*/ 	.byte	0x00, 0xf5, 0x21, 0x00


	//----- nvinfo : EIATTR_KPARAM_INFO
	.align		4
.L_185:
        /*0058*/ 	.byte	0x04, 0x17
        /*005a*/ 	.short	(.L_187 - .L_186)
.L_186:
        /*005c*/ 	.word	0x00000000
        /*0060*/ 	.short	0x0000
        /*0062*/ 	.short	0x0000
        /*0064*/ 	.byte	0x00, 0xf5, 0x21, 0x00


	//----- nvinfo : EIATTR_SPARSE_MMA_MASK
	.align		4
.L_187:
        /*0068*/ 	.byte	0x03, 0x50
        /*006a*/ 	.short	0x0000


	//----- nvinfo : EIATTR_MAXREG_COUNT
	.align		4
        /*006c*/ 	.byte	0x03, 0x1b
        /*006e*/ 	.short	0x00ff


	//----- nvinfo : EIATTR_MERCURY_ISA_VERSION
	.align		4
        /*0070*/ 	.byte	0x03, 0x5f
        /*0072*/ 	.short	0x0101


	//----- nvinfo : EIATTR_VRC_CTA_INIT_COUNT
	.align		4
        /*0074*/ 	.byte	0x02, 0x4a
	.zero		1
	.zero		1


	//----- nvinfo : EIATTR_EXIT_INSTR_OFFSETS
	.align		4
        /*0078*/ 	.byte	0x04, 0x1c
        /*007a*/ 	.short	(.L_189 - .L_188)


	//   ....[0]....
.L_188:
        /*007c*/ 	.word	0x00000070


	//   ....[1]....
        /*0080*/ 	.word	0x00000170


	//----- nvinfo : EIATTR_CBANK_PARAM_SIZE
	.align		4
.L_189:
        /*0084*/ 	.byte	0x03, 0x19
        /*0086*/ 	.short	0x002c


	//----- nvinfo : EIATTR_PARAM_CBANK
	.align		4
        /*0088*/ 	.byte	0x04, 0x0a
        /*008a*/ 	.short	(.L_191 - .L_190)
	.align		4
.L_190:
        /*008c*/ 	.word	index@(.nv.constant0._Z12cudazaxpbypcPdS_S_ddi)
        /*0090*/ 	.short	0x0380
        /*0092*/ 	.short	0x002c


	//----- nvinfo : EIATTR_SW_WAR
	.align		4
.L_191:
        /*0094*/ 	.byte	0x04, 0x36
        /*0096*/ 	.short	(.L_193 - .L_192)
.L_192:
        /*0098*/ 	.word	0x00000008
.L_193:


//--------------------- .nv.info._Z11cudareduceyPdj --------------------------
	.section	.nv.info._Z11cudareduceyPdj,"",@"SHT_CUDA_INFO"
	.sectionflags	@""
	.align	4


	//----- nvinfo : EIATTR_CUDA_API_VERSION
	.align		4
        /*0000*/ 	.byte	0x04, 0x37
        /*0002*/ 	.short	(.L_195 - .L_194)
.L_194:
        /*0004*/ 	.word	0x00000082


	//----- nvinfo : EIATTR_KPARAM_INFO
	.align		4
.L_195:
        /*0008*/ 	.byte	0x04, 0x17
        /*000a*/ 	.short	(.L_197 - .L_196)
.L_196:
        /*000c*/ 	.word	0x00000000
        /*0010*/ 	.short	0x0001
        /*0012*/ 	.short	0x0008
        /*0014*/ 	.byte	0x00, 0xf0, 0x11, 0x00


	//----- nvinfo : EIATTR_KPARAM_INFO
	.align		4
.L_197:
        /*0018*/ 	.byte	0x04, 0x17
        /*001a*/ 	.short	(.L_199 - .L_198)
.L_198:
        /*001c*/ 	.word	0x00000000
        /*0020*/ 	.short	0x0000
        /*0022*/ 	.short	0x0000
        /*0024*/ 	.byte	0x00, 0xf5, 0x21, 0x00


	//----- nvinfo : EIATTR_SPARSE_MMA_MASK
	.align		4
.L_199:
        /*0028*/ 	.byte	0x03, 0x50
        /*002a*/ 	.short	0x0000


	//----- nvinfo : EIATTR_MAXREG_COUNT
	.align		4
        /*002c*/ 	.byte	0x03, 0x1b
        /*002e*/ 	.short	0x00ff


	//----- nvinfo : EIATTR_NUM_BARRIERS
	.align		4
        /*0030*/ 	.byte	0x02, 0x4c
        /*0032*/ 	.byte	0x01
	.zero		1


	//----- nvinfo : EIATTR_MERCURY_ISA_VERSION
	.align		4
        /*0034*/ 	.byte	0x03, 0x5f
        /*0036*/ 	.short	0x0101


	//----- nvinfo : EIATTR_VRC_CTA_INIT_COUNT
	.align		4
        /*0038*/ 	.byte	0x02, 0x4a
	.zero		1
	.zero		1


	//----- nvinfo : EIATTR_EXIT_INSTR_OFFSETS
	.align		4
        /*003c*/ 	.byte	0x04, 0x1c
        /*003e*/ 	.short	(.L_201 - .L_200)


	//   ....[0]....
.L_200:
        /*0040*/ 	.word	0x000001e0


	//   ....[1]....
        /*0044*/ 	.word	0x00000270


	//----- nvinfo : EIATTR_CBANK_PARAM_SIZE
	.align		4
.L_201:
        /*0048*/ 	.byte	0x03, 0x19
        /*004a*/ 	.short	0x000c


	//----- nvinfo : EIATTR_PARAM_CBANK
	.align		4
        /*004c*/ 	.byte	0x04, 0x0a
        /*004e*/ 	.short	(.L_203 - .L_202)
	.align		4
.L_202:
        /*0050*/ 	.word	index@(.nv.constant0._Z11cudareduceyPdj)
        /*0054*/ 	.short	0x0380
        /*0056*/ 	.short	0x000c


	//----- nvinfo : EIATTR_SW_WAR
	.align		4
.L_203:
        /*0058*/ 	.byte	0x04, 0x36
        /*005a*/ 	.short	(.L_205 - .L_204)
.L_204:
        /*005c*/ 	.word	0x00000008
.L_205:


//--------------------- .nv.info._Z9cudadotxyPdS_S_j --------------------------
	.section	.nv.info._Z9cudadotxyPdS_S_j,"",@"SHT_CUDA_INFO"
	.sectionflags	@""
	.align	4


	//----- nvinfo : EIATTR_CUDA_API_VERSION
	.align		4
        /*0000*/ 	.byte	0x04, 0x37
        /*0002*/ 	.short	(.L_207 - .L_206)
.L_206:
        /*0004*/ 	.word	0x00000082


	//----- nvinfo : EIATTR_KPARAM_INFO
	.align		4
.L_207:
        /*0008*/ 	.byte	0x04, 0x17
        /*000a*/ 	.short	(.L_209 - .L_208)
.L_208:
        /*000c*/ 	.word	0x00000000
        /*0010*/ 	.short	0x0003
        /*0012*/ 	.short	0x0018
        /*0014*/ 	.byte	0x00, 0xf0, 0x11, 0x00


	//----- nvinfo : EIATTR_KPARAM_INFO
	.align		4
.L_209:
        /*0018*/ 	.byte	0x04, 0x17
        /*001a*/ 	.short	(.L_211 - .L_210)
.L_210:
        /*001c*/ 	.word	0x00000000
        /*0020*/ 	.short	0x0002
        /*0022*/ 	.short	0x0010
        /*0024*/ 	.byte	0x00, 0xf5, 0x21, 0x00


	//----- nvinfo : EIATTR_KPARAM_INFO
	.align		4
.L_211:
        /*0028*/ 	.byte	0x04, 0x17
        /*002a*/ 	.short	(.L_213 - .L_212)
.L_212:
        /*002c*/ 	.word	0x00000000
        /*0030*/ 	.short	0x0001
        /*0032*/ 	.short	0x0008
        /*0034*/ 	.byte	0x00, 0xf5, 0x21, 0x00


	//----- nvinfo : EIATTR_KPARAM_INFO
	.align		4
.L_213:
        /*0038*/ 	.byte	0x04, 0x17
        /*003a*/ 	.short	(.L_215 - .L_214)
.L_214:
        /*003c*/ 	.word	0x00000000
        /*0040*/ 	.short	0x0000
        /*0042*/ 	.short	0x0000
        /*0044*/ 	.byte	0x00, 0xf5, 0x21, 0x00


	//----- nvinfo : EIATTR_SPARSE_MMA_MASK
	.align		4
.L_215:
        /*0048*/ 	.byte	0x03, 0x50
        /*004a*/ 	.short	0x0000


	//----- nvinfo : EIATTR_MAXREG_COUNT
	.align		4
        /*004c*/ 	.byte	0x03, 0x1b
        /*004e*/ 	.short	0x00ff


	//----- nvinfo : EIATTR_NUM_BARRIERS
	.align		4
        /*0050*/ 	.byte	0x02, 0x4c
        /*0052*/ 	.byte	0x01
	.zero		1


	//----- nvinfo : EIATTR_MERCURY_ISA_VERSION
	.align		4
        /*0054*/ 	.byte	0x03, 0x5f
        /*0056*/ 	.short	0x0101


	//----- nvinfo : EIATTR_VRC_CTA_INIT_COUNT
	.align		4
        /*0058*/ 	.byte	0x02, 0x4a
	.zero		1
	.zero		1


	//----- nvinfo : EIATTR_EXIT_INSTR_OFFSETS
	.align		4
        /*005c*/ 	.byte	0x04, 0x1c
        /*005e*/ 	.short	(.L_217 - .L_216)


	//   ....[0]....
.L_216:
        /*0060*/ 	.word	0x00000240


	//   ....[1]....
        /*0064*/ 	.word	0x000002c0


	//----- nvinfo : EIATTR_CBANK_PARAM_SIZE
	.align		4
.L_217:
        /*0068*/ 	.byte	0x03, 0x19
        /*006a*/ 	.short	0x001c


	//----- nvinfo : EIATTR_PARAM_CBANK
	.align		4
        /*006c*/ 	.byte	0x04, 0x0a
        /*006e*/ 	.short	(.L_219 - .L_218)
	.align		4
.L_218:
        /*0070*/ 	.word	index@(.nv.constant0._Z9cudadotxyPdS_S_j)
        /*0074*/ 	.short	0x0380
        /*0076*/ 	.short	0x001c


	//----- nvinfo : EIATTR_SW_WAR
	.align		4
.L_219:
        /*0078*/ 	.byte	0x04, 0x36
        /*007a*/ 	.short	(.L_221 - .L_220)
.L_220:
        /*007c*/ 	.word	0x00000008
.L_221:


//--------------------- .nv.info._Z12cudayequalsxPdS_i --------------------------
	.section	.nv.info._Z12cudayequalsxPdS_i,"",@"SHT_CUDA_INFO"
	.sectionflags	@""
	.align	4


	//----- nvinfo : EIATTR_CUDA_API_VERSION
	.align		4
        /*0000*/ 	.byte	0x04, 0x37
        /*0002*/ 	.short	(.L_223 - .L_222)
.L_222:
        /*0004*/ 	.word	0x00000082


	//----- nvinfo : EIATTR_KPARAM_INFO
	.align		4
.L_223:
        /*0008*/ 	.byte	0x04, 0x17
        /*000a*/ 	.short	(.L_225 - .L_224)
.L_224:
        /*000c*/ 	.word	0x00000000
        /*0010*/ 	.short	0x0002
        /*0012*/ 	.short	0x0010
        /*0014*/ 	.byte	0x00, 0xf0, 0x11, 0x00


	//----- nvinfo : EIATTR_KPARAM_INFO
	.align		4
.L_225:
        /*0018*/ 	.byte	0x04, 0x17
        /*001a*/ 	.short	(.L_227 - .L_226)
.L_226:
        /*001c*/ 	.word	0x00000000
        /*0020*/ 	.short	0x0001
        /*0022*/ 	.short	0x0008
        /*0024*/ 	.byte	0x00, 0xf5, 0x21, 0x00


	//----- nvinfo : EIATTR_KPARAM_INFO
	.align		4
.L_227:
        /*0028*/ 	.byte	0x04, 0x17
        /*002a*/ 	.short	(.L_229 - .L_228)
.L_228:
        /*002c*/ 	.word	0x00000000
        /*0030*/ 	.short	0x0000
        /*0032*/ 	.short	0x0000
        /*0034*/ 	.byte	0x00, 0xf5, 0x21, 0x00


	//----- nvinfo : EIATTR_SPARSE_MMA_MASK
	.align		4
.L_229:
        /*0038*/ 	.byte	0x03, 0x50
        /*003a*/ 	.short	0x0000


	//----- nvinfo : EIATTR_MAXREG_COUNT
	.align		4
        /*003c*/ 	.byte	0x03, 0x1b
        /*003e*/ 	.short	0x00ff


	//----- nvinfo : EIATTR_MERCURY_ISA_VERSION
	.align		4
        /*0040*/ 	.byte	0x03, 0x5f
        /*0042*/ 	.short	0x0101


	//----- nvinfo : EIATTR_VRC_CTA_INIT_COUNT
	.align		4
        /*0044*/ 	.byte	0x02, 0x4a
	.zero		1
	.zero		1


	//----- nvinfo : EIATTR_EXIT_INSTR_OFFSETS
	.align		4
        /*0048*/ 	.byte	0x04, 0x1c
        /*004a*/ 	.short	(.L_231 - .L_230)


	//   ....[0]....
.L_230:
        /*004c*/ 	.word	0x00000070


	//   ....[1]....
        /*0050*/ 	.word	0x000000f0


	//----- nvinfo : EIATTR_CBANK_PARAM_SIZE
	.align		4
.L_231:
        /*0054*/ 	.byte	0x03, 0x19
        /*0056*/ 	.short	0x0014


	//----- nvinfo : EIATTR_PARAM_CBANK
	.align		4
        /*0058*/ 	.byte	0x04, 0x0a
        /*005a*/ 	.short	(.L_233 - .L_232)
	.align		4
.L_232:
        /*005c*/ 	.word	index@(.nv.constant0._Z12cudayequalsxPdS_i)
        /*0060*/ 	.short	0x0380
        /*0062*/ 	.short	0x0014


	//----- nvinfo : EIATTR_SW_WAR
	.align		4
.L_233:
        /*0064*/ 	.byte	0x04, 0x36
        /*0066*/ 	.short	(.L_235 - .L_234)
.L_234:
        /*0068*/ 	.word	0x00000008
.L_235:


//--------------------- .nv.info._Z9cudaaxpbyPdS_ddi --------------------------
	.section	.nv.info._Z9cudaaxpbyPdS_ddi,"",@"SHT_CUDA_INFO"
	.sectionflags	@""
	.align	4


	//----- nvinfo : EIATTR_CUDA_API_VERSION
	.align		4
        /*0000*/ 	.byte	0x04, 0x37
        /*0002*/ 	.short	(.L_237 - .L_236)
.L_236:
        /*0004*/ 	.word	0x00000082


	//----- nvinfo : EIATTR_KPARAM_INFO
	.align		4
.L_237:
        /*0008*/ 	.byte	0x04, 0x17
        /*000a*/ 	.short	(.L_239 - .L_238)
.L_238:
        /*000c*/ 	.word	0x00000000
        /*0010*/ 	.short	0x0004
        /*0012*/ 	.short	0x0020
        /*0014*/ 	.byte	0x00, 0xf0, 0x11, 0x00


	//----- nvinfo : EIATTR_KPARAM_INFO
	.align		4
.L_239:
        /*0018*/ 	.byte	0x04, 0x17
        /*001a*/ 	.short	(.L_241 - .L_240)
.L_240:
        /*001c*/ 	.word	0x00000000
        /*0020*/ 	.short	0x0003
        /*0022*/ 	.short	0x0018
        /*0024*/ 	.byte	0x00, 0xf0, 0x21, 0x00


	//----- nvinfo : EIATTR_KPARAM_INFO
	.align		4
.L_241:
        /*0028*/ 	.byte	0x04, 0x17
        /*002a*/ 	.short	(.L_243 - .L_242)
.L_242:
        /*002c*/ 	.word	0x00000000
        /*0030*/ 	.short	0x0002
        /*0032*/ 	.short	0x0010
        /*0034*/ 	.byte	0x00, 0xf0, 0x21, 0x00


	//----- nvinfo : EIATTR_KPARAM_INFO
	.align		4
.L_243:
        /*0038*/ 	.byte	0x04, 0x17
        /*003a*/ 	.short	(.L_245 - .L_244)
.L_244:
        /*003c*/ 	.word	0x00000000
        /*0040*/ 	.short	0x0001
        /*0042*/ 	.short	0x0008
        /*0044*/ 	.byte	0x00, 0xf5, 0x21, 0x00


	//----- nvinfo : EIATTR_KPARAM_INFO
	.align		4
.L_245:
        /*0048*/ 	.byte	0x04, 0x17
        /*004a*/ 	.short	(.L_247 - .L_246)
.L_246:
        /*004c*/ 	.word	0x00000000
        /*0050*/ 	.short	0x0000
        /*0052*/ 	.short	0x0000
        /*0054*/ 	.byte	0x00, 0xf5, 0x21, 0x00


	//----- nvinfo : EIATTR_SPARSE_MMA_MASK
	.align		4
.L_247:
        /*0058*/ 	.byte	0x03, 0x50
        /*005a*/ 	.short	0x0000


	//----- nvinfo : EIATTR_MAXREG_COUNT
	.align		4
        /*005c*/ 	.byte	0x03, 0x1b
        /*005e*/ 	.short	0x00ff


	//----- nvinfo : EIATTR_MERCURY_ISA_VERSION
	.align		4
        /*0060*/ 	.byte	0x03, 0x5f
        /*0062*/ 	.short	0x0101


	//----- nvinfo : EIATTR_VRC_CTA_INIT_COUNT
	.align		4
        /*0064*/ 	.byte	0x02, 0x4a
	.zero		1
	.zero		1


	//----- nvinfo : EIATTR_EXIT_INSTR_OFFSETS
	.align		4
        /*0068*/ 	.byte	0x04, 0x1c
        /*006a*/ 	.short	(.L_249 - .L_248)


	//   ....[0]....
.L_248:
        /*006c*/ 	.word	0x00000070


	//   ....[1]....
        /*0070*/ 	.word	0x00000130


	//----- nvinfo : EIATTR_CBANK_PARAM_SIZE
	.align		4
.L_249:
        /*0074*/ 	.byte	0x03, 0x19
        /*0076*/ 	.short	0x0024


	//----- nvinfo : EIATTR_PARAM_CBANK
	.align		4
        /*0078*/ 	.byte	0x04, 0x0a
        /*007a*/ 	.short	(.L_251 - .L_250)
	.align		4
.L_250:
        /*007c*/ 	.word	index@(.nv.constant0._Z9cudaaxpbyPdS_ddi)
        /*0080*/ 	.short	0x0380
        /*0082*/ 	.short	0x0024


	//----- nvinfo : EIATTR_SW_WAR
	.align		4
.L_251:
        /*0084*/ 	.byte	0x04, 0x36
        /*0086*/ 	.short	(.L_253 - .L_252)
.L_252:
        /*0088*/ 	.word	0x00000008
.L_253:


//--------------------- .nv.info._Z11cudaSpmvCSCPdS_iS_PiS0_ --------------------------
	.section	.nv.info._Z11cudaSpmvCSCPdS_iS_PiS0_,"",@"SHT_CUDA_INFO"
	.sectionflags	@""
	.align	4


	//----- nvinfo : EIATTR_CUDA_API_VERSION
	.align		4
        /*0000*/ 	.byte	0x04, 0x37
        /*0002*/ 	.short	(.L_255 - .L_254)
.L_254:
        /*0004*/ 	.word	0x00000082


	//----- nvinfo : EIATTR_KPARAM_INFO
	.align		4
.L_255:
        /*0008*/ 	.byte	0x04, 0x17
        /*000a*/ 	.short	(.L_257 - .L_256)
.L_256:
        /*000c*/ 	.word	0x00000000
        /*0010*/ 	.short	0x0005
        /*0012*/ 	.short	0x0028
        /*0014*/ 	.byte	0x00, 0xf5, 0x21, 0x00


	//----- nvinfo : EIATTR_KPARAM_INFO
	.align		4
.L_257:
        /*0018*/ 	.byte	0x04, 0x17
        /*001a*/ 	.short	(.L_259 - .L_258)
.L_258:
        /*001c*/ 	.word	0x00000000
        /*0020*/ 	.short	0x0004
        /*0022*/ 	.short	0x0020
        /*0024*/ 	.byte	0x00, 0xf5, 0x21, 0x00


	//----- nvinfo : EIATTR_KPARAM_INFO
	.align		4
.L_259:
        /*0028*/ 	.byte	0x04, 0x17
        /*002a*/ 	.short	(.L_261 - .L_260)
.L_260:
        /*002c*/ 	.word	0x00000000
        /*0030*/ 	.short	0x0003
        /*0032*/ 	.short	0x0018
        /*0034*/ 	.byte	0x00, 0xf5, 0x21, 0x00


	//----- nvinfo : EIATTR_KPARAM_INFO
	.align		4
.L_261:
        /*0038*/ 	.byte	0x04, 0x17
        /*003a*/ 	.short	(.L_263 - .L_262)
.L_262:
        /*003c*/ 	.word	0x00000000
        /*0040*/ 	.short	0x0002
        /*0042*/ 	.short	0x0010
        /*0044*/ 	.byte	0x00, 0xf0, 0x11, 0x00


	//----- nvinfo : EIATTR_KPARAM_INFO
	.align		4
.L_263:
        /*0048*/ 	.byte	0x04, 0x17
        /*004a*/ 	.short	(.L_265 - .L_264)
.L_264:
        /*004c*/ 	.word	0x00000000
        /*0050*/ 	.short	0x0001
        /*0052*/ 	.short	0x0008
        /*0054*/ 	.byte	0x00, 0xf5, 0x21, 0x00


	//----- nvinfo : EIATTR_KPARAM_INFO
	.align		4
.L_265:
        /*0058*/ 	.byte	0x04, 0x17
        /*005a*/ 	.short	(.L_267 - .L_266)
.L_266:
        /*005c*/ 	.word	0x00000000
        /*0060*/ 	.short	0x0000
        /*0062*/ 	.short	0x0000
        /*0064*/ 	.byte	0x00, 0xf5, 0x21, 0x00


	//----- nvinfo : EIATTR_SPARSE_MMA_MASK
	.align		4
.L_267:
        /*0068*/ 	.byte	0x03, 0x50
        /*006a*/ 	.short	0x0000


	//----- nvinfo : EIATTR_MAXREG_COUNT
	.align		4
        /*006c*/ 	.byte	0x03, 0x1b
        /*006e*/ 	.short	0x00ff


	//----- nvinfo : EIATTR_MERCURY_ISA_VERSION
	.align		4
        /*0070*/ 	.byte	0x03, 0x5f
        /*0072*/ 	.short	0x0101


	//----- nvinfo : EIATTR_VRC_CTA_INIT_COUNT
	.align		4
        /*0074*/ 	.byte	0x02, 0x4a
	.zero		1
	.zero		1


	//----- nvinfo : EIATTR_EXIT_INSTR_OFFSETS
	.align		4
        /*0078*/ 	.byte	0x04, 0x1c
        /*007a*/ 	.short	(.L_269 - .L_268)


	//   ....[0]....
.L_268:
        /*007c*/ 	.word	0x00000070


	//   ....[1]....
        /*0080*/ 	.word	0x000000e0


	//   ....[2]....
        /*0084*/ 	.word	0x00000830


	//   ....[3]....
        /*0088*/ 	.word	0x00000c00


	//   ....[4]....
        /*008c*/ 	.word	0x00000e50


	//   ....[5]....
        /*0090*/ 	.word	0x00000f60


	//----- nvinfo : EIATTR_CRS_STACK_SIZE
	.align		4
.L_269:
        /*0094*/ 	.byte	0x04, 0x1e
        /*0096*/ 	.short	(.L_271 - .L_270)
.L_270:
        /*0098*/ 	.word	0x00000000


	//----- nvinfo : EIATTR_CBANK_PARAM_SIZE
	.align		4
.L_271:
        /*009c*/ 	.byte	0x03, 0x19
        /*009e*/ 	.short	0x0030


	//----- nvinfo : EIATTR_PARAM_CBANK
	.align		4
        /*00a0*/ 	.byte	0x04, 0x0a
        /*00a2*/ 	.short	(.L_273 - .L_272)
	.align		4
.L_272:
        /*00a4*/ 	.word	index@(.nv.constant0._Z11cudaSpmvCSCPdS_iS_PiS0_)
        /*00a8*/ 	.short	0x0380
        /*00aa*/ 	.short	0x0030


	//----- nvinfo : EIATTR_SW_WAR
	.align		4
.L_273:
        /*00ac*/ 	.byte	0x04, 0x36
        /*00ae*/ 	.short	(.L_275 - .L_274)
.L_274:
        /*00b0*/ 	.word	0x00000008
.L_275:


//--------------------- .nv.info._Z11cudaSpmvCSRPdS_iS_PiS0_ --------------------------
	.section	.nv.info._Z11cudaSpmvCSRPdS_iS_PiS0_,"",@"SHT_CUDA_INFO"
	.sectionflags	@""
	.align	4


	//----- nvinfo : EIATTR_CUDA_API_VERSION
	.align		4
        /*0000*/ 	.byte	0x04, 0x37
        /*0002*/ 	.short	(.L_277 - .L_276)
.L_276:
        /*0004*/ 	.word	0x00000082


	//----- nvinfo : EIATTR_KPARAM_INFO
	.align		4
.L_277:
        /*0008*/ 	.byte	0x04, 0x17
        /*000a*/ 	.short	(.L_279 - .L_278)
.L_278:
        /*000c*/ 	.word	0x00000000
        /*0010*/ 	.short	0x0005
        /*0012*/ 	.short	0x0028
        /*0014*/ 	.byte	0x00, 0xf5, 0x21, 0x00


	//----- nvinfo : EIATTR_KPARAM_INFO
	.align		4
.L_279:
        /*0018*/ 	.byte	0x04, 0x17
        /*001a*/ 	.short	(.L_281 - .L_280)
.L_280:
        /*001c*/ 	.word	0x00000000
        /*0020*/ 	.short	0x0004
        /*0022*/ 	.short	0x0020
        /*0024*/ 	.byte	0x00, 0xf5, 0x21, 0x00


	//----- nvinfo : EIATTR_KPARAM_INFO
	.align		4
.L_281:
        /*0028*/ 	.byte	0x04, 0x17
        /*002a*/ 	.short	(.L_283 - .L_282)
.L_282:
        /*002c*/ 	.word	0x00000000
        /*0030*/ 	.short	0x0003
        /*0032*/ 	.short	0x0018
        /*0034*/ 	.byte	0x00, 0xf5, 0x21, 0x00


	//----- nvinfo : EIATTR_KPARAM_INFO
	.align		4
.L_283:
        /*0038*/ 	.byte	0x04, 0x17
        /*003a*/ 	.short	(.L_285 - .L_284)
.L_284:
        /*003c*/ 	.word	0x00000000
        /*0040*/ 	.short	0x0002
        /*0042*/ 	.short	0x0010
        /*0044*/ 	.byte	0x00, 0xf0, 0x11, 0x00


	//----- nvinfo : EIATTR_KPARAM_INFO
	.align		4
.L_285:
        /*0048*/ 	.byte	0x04, 0x17
        /*004a*/ 	.short	(.L_287 - .L_286)
.L_286:
        /*004c*/ 	.word	0x00000000
        /*0050*/ 	.short	0x0001
        /*0052*/ 	.short	0x0008
        /*0054*/ 	.byte	0x00, 0xf5, 0x21, 0x00


	//----- nvinfo : EIATTR_KPARAM_INFO
	.align		4
.L_287:
        /*0058*/ 	.byte	0x04, 0x17
        /*005a*/ 	.short	(.L_289 - .L_288)
.L_288:
        /*005c*/ 	.word	0x00000000
        /*0060*/ 	.short	0x0000
        /*0062*/ 	.short	0x0000
        /*0064*/ 	.byte	0x00, 0xf5, 0x21, 0x00


	//----- nvinfo : EIATTR_SPARSE_MMA_MASK
	.align		4
.L_289:
        /*0068*/ 	.byte	0x03, 0x50
        /*006a*/ 	.short	0x0000


	//----- nvinfo : EIATTR_MAXREG_COUNT
	.align		4
        /*006c*/ 	.byte	0x03, 0x1b
        /*006e*/ 	.short	0x00ff


	//----- nvinfo : EIATTR_MERCURY_ISA_VERSION
	.align		4
        /*0070*/ 	.byte	0x03, 0x5f
        /*0072*/ 	.short	0x0101


	//----- nvinfo : EIATTR_VRC_CTA_INIT_COUNT
	.align		4
        /*0074*/ 	.byte	0x02, 0x4a
	.zero		1
	.zero		1


	//----- nvinfo : EIATTR_EXIT_INSTR_OFFSETS
	.align		4
        /*0078*/ 	.byte	0x04, 0x1c
        /*007a*/ 	.short	(.L_291 - .L_290)


	//   ....[0]....
.L_290:
        /*007c*/ 	.word	0x00000070


	//   ....[1]....
        /*0080*/ 	.word	0x00000e50


	//----- nvinfo : EIATTR_CRS_STACK_SIZE
	.align		4
.L_291:
        /*0084*/ 	.byte	0x04, 0x1e
        /*0086*/ 	.short	(.L_293 - .L_292)
.L_292:
        /*0088*/ 	.word	0x00000000


	//----- nvinfo : EIATTR_CBANK_PARAM_SIZE
	.align		4
.L_293:
        /*008c*/ 	.byte	0x03, 0x19
        /*008e*/ 	.short	0x0030


	//----- nvinfo : EIATTR_PARAM_CBANK
	.align		4
        /*0090*/ 	.byte	0x04, 0x0a
        /*0092*/ 	.short	(.L_295 - .L_294)
	.align		4
.L_294:
        /*0094*/ 	.word	index@(.nv.constant0._Z11cudaSpmvCSRPdS_iS_PiS0_)
        /*0098*/ 	.short	0x0380
        /*009a*/ 	.short	0x0030


	//----- nvinfo : EIATTR_SW_WAR
	.align		4
.L_295:
        /*009c*/ 	.byte	0x04, 0x36
        /*009e*/ 	.short	(.L_297 - .L_296)
.L_296:
        /*00a0*/ 	.word	0x00000008
.L_297:


//--------------------- .nv.info._Z12cudasetconstPddi --------------------------
	.section	.nv.info._Z12cudasetconstPddi,"",@"SHT_CUDA_INFO"
	.sectionflags	@""
	.align	4


	//----- nvinfo : EIATTR_CUDA_API_VERSION
	.align		4
        /*0000*/ 	.byte	0x04, 0x37
        /*0002*/ 	.short	(.L_299 - .L_298)
.L_298:
        /*0004*/ 	.word	0x00000082


	//----- nvinfo : EIATTR_KPARAM_INFO
	.align		4
.L_299:
        /*0008*/ 	.byte	0x04, 0x17
        /*000a*/ 	.short	(.L_301 - .L_300)
.L_300:
        /*000c*/ 	.word	0x00000000
        /*0010*/ 	.short	0x0002
        /*0012*/ 	.short	0x0010
        /*0014*/ 	.byte	0x00, 0xf0, 0x11, 0x00


	//----- nvinfo : EIATTR_KPARAM_INFO
	.align		4
.L_301:
        /*0018*/ 	.byte	0x04, 0x17
        /*001a*/ 	.short	(.L_303 - .L_302)
.L_302:
        /*001c*/ 	.word	0x00000000
        /*0020*/ 	.short	0x0001
        /*0022*/ 	.short	0x0008
        /*0024*/ 	.byte	0x00, 0xf0, 0x21, 0x00


	//----- nvinfo : EIATTR_KPARAM_INFO
	.align		4
.L_303:
        /*0028*/ 	.byte	0x04, 0x17
        /*002a*/ 	.short	(.L_305 - .L_304)
.L_304:
        /*002c*/ 	.word	0x00000000
        /*0030*/ 	.short	0x0000
        /*0032*/ 	.short	0x0000
        /*0034*/ 	.byte	0x00, 0xf5, 0x21, 0x00


	//----- nvinfo : EIATTR_SPARSE_MMA_MASK
	.align		4
.L_305:
        /*0038*/ 	.byte	0x03, 0x50
        /*003a*/ 	.short	0x0000


	//----- nvinfo : EIATTR_MAXREG_COUNT
	.align		4
        /*003c*/ 	.byte	0x03, 0x1b
        /*003e*/ 	.short	0x00ff


	//----- nvinfo : EIATTR_MERCURY_ISA_VERSION
	.align		4
        /*0040*/ 	.byte	0x03, 0x5f
        /*0042*/ 	.short	0x0101


	//----- nvinfo : EIATTR_VRC_CTA_INIT_COUNT
	.align		4
        /*0044*/ 	.byte	0x02, 0x4a
	.zero		1
	.zero		1


	//----- nvinfo : EIATTR_EXIT_INSTR_OFFSETS
	.align		4
        /*0048*/ 	.byte	0x04, 0x1c
        /*004a*/ 	.short	(.L_307 - .L_306)


	//   ....[0]....
.L_306:
        /*004c*/ 	.word	0x00000070


	//   ....[1]....
        /*0050*/ 	.word	0x000000d0


	//----- nvinfo : EIATTR_CBANK_PARAM_SIZE
	.align		4
.L_307:
        /*0054*/ 	.byte	0x03, 0x19
        /*0056*/ 	.short	0x0014


	//----- nvinfo : EIATTR_PARAM_CBANK
	.align		4
        /*0058*/ 	.byte	0x04, 0x0a
        /*005a*/ 	.short	(.L_309 - .L_308)
	.align		4
.L_308:
        /*005c*/ 	.word	index@(.nv.constant0._Z12cudasetconstPddi)
        /*0060*/ 	.short	0x0380
        /*0062*/ 	.short	0x0014


	//----- nvinfo : EIATTR_SW_WAR
	.align		4
.L_309:
        /*0064*/ 	.byte	0x04, 0x36
        /*0066*/ 	.short	(.L_311 - .L_310)
.L_310:
        /*0068*/ 	.word	0x00000008
.L_311:


//--------------------- .nv.info._Z15cudadiagprecondiPdPiS0_S_ --------------------------
	.section	.nv.info._Z15cudadiagprecondiPdPiS0_S_,"",@"SHT_CUDA_INFO"
	.sectionflags	@""
	.align	4


	//----- nvinfo : EIATTR_CUDA_API_VERSION
	.align		4
        /*0000*/ 	.byte	0x04, 0x37
        /*0002*/ 	.short	(.L_313 - .L_312)
.L_312:
        /*0004*/ 	.word	0x00000082


	//----- nvinfo : EIATTR_KPARAM_INFO
	.align		4
.L_313:
        /*0008*/ 	.byte	0x04, 0x17
        /*000a*/ 	.short	(.L_315 - .L_314)
.L_314:
        /*000c*/ 	.word	0x00000000
        /*0010*/ 	.short	0x0004
        /*0012*/ 	.short	0x0020
        /*0014*/ 	.byte	0x00, 0xf5, 0x21, 0x00


	//----- nvinfo : EIATTR_KPARAM_INFO
	.align		4
.L_315:
        /*0018*/ 	.byte	0x04, 0x17
        /*001a*/ 	.short	(.L_317 - .L_316)
.L_316:
        /*001c*/ 	.word	0x00000000
        /*0020*/ 	.short	0x0003
        /*0022*/ 	.short	0x0018
        /*0024*/ 	.byte	0x00, 0xf5, 0x21, 0x00


	//----- nvinfo : EIATTR_KPARAM_INFO
	.align		4
.L_317:
        /*0028*/ 	.byte	0x04, 0x17
        /*002a*/ 	.short	(.L_319 - .L_318)
.L_318:
        /*002c*/ 	.word	0x00000000
        /*0030*/ 	.short	0x0002
        /*0032*/ 	.short	0x0010
        /*0034*/ 	.byte	0x00, 0xf5, 0x21, 0x00


	//----- nvinfo : EIATTR_KPARAM_INFO
	.align		4
.L_319:
        /*0038*/ 	.byte	0x04, 0x17
        /*003a*/ 	.short	(.L_321 - .L_320)
.L_320:
        /*003c*/ 	.word	0x00000000
        /*0040*/ 	.short	0x0001
        /*0042*/ 	.short	0x0008
        /*0044*/ 	.byte	0x00, 0xf5, 0x21, 0x00


	//----- nvinfo : EIATTR_KPARAM_INFO
	.align		4
.L_321:
        /*0048*/ 	.byte	0x04, 0x17
        /*004a*/ 	.short	(.L_323 - .L_322)
.L_322:
        /*004c*/ 	.word	0x00000000
        /*0050*/ 	.short	0x0000
        /*0052*/ 	.short	0x0000
        /*0054*/ 	.byte	0x00, 0xf0, 0x11, 0x00


	//----- nvinfo : EIATTR_SPARSE_MMA_MASK
	.align		4
.L_323:
        /*0058*/ 	.byte	0x03, 0x50
        /*005a*/ 	.short	0x0000


	//----- nvinfo : EIATTR_MAXREG_COUNT
	.align		4
        /*005c*/ 	.byte	0x03, 0x1b
        /*005e*/ 	.short	0x00ff


	//----- nvinfo : EIATTR_MERCURY_ISA_VERSION
	.align		4
        /*0060*/ 	.byte	0x03, 0x5f
        /*0062*/ 	.short	0x0101


	//----- nvinfo : EIATTR_VRC_CTA_INIT_COUNT
	.align		4
        /*0064*/ 	.byte	0x02, 0x4a
	.zero		1
	.zero		1


	//----- nvinfo : EIATTR_EXIT_INSTR_OFFSETS
	.align		4
        /*0068*/ 	.byte	0x04, 0x1c
        /*006a*/ 	.short	(.L_325 - .L_324)


	//   ....[0]....
.L_324:
        /*006c*/ 	.word	0x00000070


	//   ....[1]....
        /*0070*/ 	.word	0x000000e0


	//   ....[2]....
        /*0074*/ 	.word	0x000003e0


	//   ....[3]....
        /*0078*/ 	.word	0x00000c10


	//----- nvinfo : EIATTR_CRS_STACK_SIZE
	.align		4
.L_325:
        /*007c*/ 	.byte	0x04, 0x1e
        /*007e*/ 	.short	(.L_327 - .L_326)
.L_326:
        /*0080*/ 	.word	0x00000000


	//----- nvinfo : EIATTR_CBANK_PARAM_SIZE
	.align		4
.L_327:
        /*0084*/ 	.byte	0x03, 0x19
        /*0086*/ 	.short	0x0028


	//----- nvinfo : EIATTR_PARAM_CBANK
	.align		4
        /*0088*/ 	.byte	0x04, 0x0a
        /*008a*/ 	.short	(.L_329 - .L_328)
	.align		4
.L_328:
        /*008c*/ 	.word	index@(.nv.constant0._Z15cudadiagprecondiPdPiS0_S_)
        /*0090*/ 	.short	0x0380
        /*0092*/ 	.short	0x0028


	//----- nvinfo : EIATTR_SW_WAR
	.align		4
.L_329:
        /*0094*/ 	.byte	0x04, 0x36
        /*0096*/ 	.short	(.L_331 - .L_330)
.L_330:
        /*0098*/ 	.word	0x00000008
.L_331:


//--------------------- .nv.info._Z16cudamatScaleAddIiPdPiS0_d --------------------------
	.section	.nv.info._Z16cudamatScaleAddIiPdPiS0_d,"",@"SHT_CUDA_INFO"
	.sectionflags	@""
	.align	4


	//----- nvinfo : EIATTR_CUDA_API_VERSION
	.align		4
        /*0000*/ 	.byte	0x04, 0x37
        /*0002*/ 	.short	(.L_333 - .L_332)
.L_332:
        /*0004*/ 	.word	0x00000082


	//----- nvinfo : EIATTR_KPARAM_INFO
	.align		4
.L_333:
        /*0008*/ 	.byte	0x04, 0x17
        /*000a*/ 	.short	(.L_335 - .L_334)
.L_334:
        /*000c*/ 	.word	0x00000000
        /*0010*/ 	.short	0x0004
        /*0012*/ 	.short	0x0020
        /*0014*/ 	.byte	0x00, 0xf0, 0x21, 0x00


	//----- nvinfo : EIATTR_KPARAM_INFO
	.align		4
.L_335:
        /*0018*/ 	.byte	0x04, 0x17
        /*001a*/ 	.short	(.L_337 - .L_336)
.L_336:
        /*001c*/ 	.word	0x00000000
        /*0020*/ 	.short	0x0003
        /*0022*/ 	.short	0x0018
        /*0024*/ 	.byte	0x00, 0xf5, 0x21, 0x00


	//----- nvinfo : EIATTR_KPARAM_INFO
	.align		4
.L_337:
        /*0028*/ 	.byte	0x04, 0x17
        /*002a*/ 	.short	(.L_339 - .L_338)
.L_338:
        /*002c*/ 	.word	0x00000000
        /*0030*/ 	.short	0x0002
        /*0032*/ 	.short	0x0010
        /*0034*/ 	.byte	0x00, 0xf5, 0x21, 0x00


	//----- nvinfo : EIATTR_KPARAM_INFO
	.align		4
.L_339:
        /*0038*/ 	.byte	0x04, 0x17
        /*003a*/ 	.short	(.L_341 - .L_340)
.L_340:
        /*003c*/ 	.word	0x00000000
        /*0040*/ 	.short	0x0001
        /*0042*/ 	.short	0x0008
        /*0044*/ 	.byte	0x00, 0xf5, 0x21, 0x00


	//----- nvinfo : EIATTR_KPARAM_INFO
	.align		4
.L_341:
        /*0048*/ 	.byte	0x04, 0x17
        /*004a*/ 	.short	(.L_343 - .L_342)
.L_342:
        /*004c*/ 	.word	0x00000000
        /*0050*/ 	.short	0x0000
        /*0052*/ 	.short	0x0000
        /*0054*/ 	.byte	0x00, 0xf0, 0x11, 0x00


	//----- nvinfo : EIATTR_SPARSE_MMA_MASK
	.align		4
.L_343:
        /*0058*/ 	.byte	0x03, 0x50
        /*005a*/ 	.short	0x0000


	//----- nvinfo : EIATTR_MAXREG_COUNT
	.align		4
        /*005c*/ 	.byte	0x03, 0x1b
        /*005e*/ 	.short	0x00ff


	//----- nvinfo : EIATTR_MERCURY_ISA_VERSION
	.align		4
        /*0060*/ 	.byte	0x03, 0x5f
        /*0062*/ 	.short	0x0101


	//----- nvinfo : EIATTR_VRC_CTA_INIT_COUNT
	.align		4
        /*0064*/ 	.byte	0x02, 0x4a
	.zero		1
	.zero		1


	//----- nvinfo : EIATTR_EXIT_INSTR_OFFSETS
	.align		4
        /*0068*/ 	.byte	0x04, 0x1c
        /*006a*/ 	.short	(.L_345 - .L_344)


	//   ....[0]....
.L_344:
        /*006c*/ 	.word	0x00000070


	//   ....[1]....
        /*0070*/ 	.word	0x000000e0


	//   ....[2]....
        /*0074*/ 	.word	0x000002a0


	//   ....[3]....
        /*0078*/ 	.word	0x00000610


	//----- nvinfo : EIATTR_CRS_STACK_SIZE
	.align		4
.L_345:
        /*007c*/ 	.byte	0x04, 0x1e
        /*007e*/ 	.short	(.L_347 - .L_346)
.L_346:
        /*0080*/ 	.word	0x00000000


	//----- nvinfo : EIATTR_CBANK_PARAM_SIZE
	.align		4
.L_347:
        /*0084*/ 	.byte	0x03, 0x19
        /*0086*/ 	.short	0x0028


	//----- nvinfo : EIATTR_PARAM_CBANK
	.align		4
        /*0088*/ 	.byte	0x04, 0x0a
        /*008a*/ 	.short	(.L_349 - .L_348)
	.align		4
.L_348:
        /*008c*/ 	.word	index@(.nv.constant0._Z16cudamatScaleAddIiPdPiS0_d)
        /*0090*/ 	.short	0x0380
        /*0092*/ 	.short	0x0028


	//----- nvinfo : EIATTR_SW_WAR
	.align		4
.L_349:
        /*0094*/ 	.byte	0x04, 0x36
        /*0096*/ 	.short	(.L_351 - .L_350)
.L_350:
        /*0098*/ 	.word	0x00000008
.L_351:


//--------------------- .nv.callgraph             --------------------------
	.section	.nv.callgraph,"",@"SHT_CUDA_CALLGRAPH"
	.align	4
	.sectionentsize	8
	.align		4
        /*0000*/ 	.word	0x00000000
	.align		4
        /*0004*/ 	.word	0xffffffff
	.align		4
        /*0008*/ 	.word	0x00000000
	.align		4
        /*000c*/ 	.word	0xfffffffe
	.align		4
        /*0010*/ 	.word	0x00000000
	.align		4
        /*0014*/ 	.word	0xfffffffd
	.align		4
        /*0018*/ 	.word	0x00000000
	.align		4
        /*001c*/ 	.word	0xfffffffc


//--------------------- .text._Z10cudascaleyPddi  --------------------------
	.section	.text._Z10cudascaleyPddi,"ax",@progbits
	.align	128
        .global         _Z10cudascaleyPddi
        .type           _Z10cudascaleyPddi,@function
        .size           _Z10cudascaleyPddi,(.L_x_73 - _Z10cudascaleyPddi)
        .other          _Z10cudascaleyPddi,@"STO_CUDA_ENTRY STV_DEFAULT"
_Z10cudascaleyPddi:
.text._Z10cudascaleyPddi:
[----:B------:R-:W-:Y:S01]  /*0000*/  LDC R1, c[0x0][0x37c] ;  /* 0x0000df00ff017b82 */ /* 0x000fe20000000800 */
[----:B------:R-:W0:Y:S01]  /*0010*/  S2R R5, SR_TID.X ;  /* 0x0000000000057919 */ /* 0x000e220000002100 */
[----:B------:R-:W0:Y:S01]  /*0020*/  LDCU UR4, c[0x0][0x360] ;  /* 0x00006c00ff0477ac */ /* 0x000e220008000800 */
[----:B------:R-:W0:Y:S01]  /*0030*/  S2R R0, SR_CTAID.X ;  /* 0x0000000000007919 */ /* 0x000e220000002500 */
[----:B------:R-:W1:Y:S01]  /*0040*/  LDCU UR5, c[0x0][0x390] ;  /* 0x00007200ff0577ac */ /* 0x000e620008000800 */
[----:B0-----:R-:W-:-:S05]  /*0050*/  IMAD R5, R0, UR4, R5 ;  /* 0x0000000400057c24 */ /* 0x001fca000f8e0205 */
[----:B-1----:R-:W-:-:S13]  /*0060*/  ISETP.GE.AND P0, PT, R5, UR5, PT ;  /* 0x0000000505007c0c */ /* 0x002fda000bf06270 */
[----:B------:R-:W-:Y:S05]  /*0070*/  @P0 EXIT ;  /* 0x000000000000094d */ /* 0x000fea0003800000 */
[----:B------:R-:W0:Y:S01]  /*0080*/  LDC.64 R2, c[0x0][0x380] ;  /* 0x0000e000ff027b82 */ /* 0x000e220000000a00 */
[----:B------:R-:W1:Y:S07]  /*0090*/  LDCU.64 UR4, c[0x0][0x358] ;  /* 0x00006b00ff0477ac */ /* 0x000e6e0008000a00 */
[----:B------:R-:W2:Y:S01]  /*00a0*/  LDC.64 R6, c[0x0][0x388] ;  /* 0x0000e200ff067b82 */ /* 0x000ea20000000a00 */
[----:B0-----:R-:W-:-:S05]  /*00b0*/  IMAD.WIDE R2, R5, 0x8, R2 ;  /* 0x0000000805027825 */ /* 0x001fca00078e0202 */
[----:B-1----:R-:W2:Y:S02]  /*00c0*/  LDG.E.64 R4, desc[UR4][R2.64] ;  /* 0x0000000402047981 */ /* 0x002ea4000c1e1b00 */
[----:B--2---:R-:W-:-:S07]  /*00d0*/  DMUL R4, R4, R6 ;  /* 0x0000000604047228 */ /* 0x004fce0000000000 */
[----:B------:R-:W-:Y:S01]  /*00e0*/  STG.E.64 desc[UR4][R2.64], R4 ;  /* 0x0000000402007986 */ /* 0x000fe2000c101b04 */
[----:B------:R-:W-:Y:S05]  /*00f0*/  EXIT ;  /* 0x000000000000794d */ /* 0x000fea0003800000 */
.L_x_0:
[----:B------:R-:W-:-:S00]  /*0100*/  BRA `(.L_x_0) ;  /* 0xfffffffc00fc7947 */ /* 0x000fc0000383ffff */
[----:B------:R-:W-:-:S00]  /*0110*/  NOP ;  /* 0x0000000000007918 */ /* 0x000fc00000000000 */
        /* <DEDUP_REMOVED lines=14> */
.L_x_73:


//--------------------- .text._Z15cudaDVWRMS_NormPdS_S_j --------------------------
	.section	.text._Z15cudaDVWRMS_NormPdS_S_j,"ax",@progbits
	.align	128
        .global         _Z15cudaDVWRMS_NormPdS_S_j
        .type           _Z15cudaDVWRMS_NormPdS_S_j,@function
        .size           _Z15cudaDVWRMS_NormPdS_S_j,(.L_x_74 - _Z15cudaDVWRMS_NormPdS_S_j)
        .other          _Z15cudaDVWRMS_NormPdS_S_j,@"STO_CUDA_ENTRY STV_DEFAULT"
_Z15cudaDVWRMS_NormPdS_S_j:
.text._Z15cudaDVWRMS_NormPdS_S_j:
[----:B------:R-:W-:Y:S01]  /*0000*/  LDC R1, c[0x0][0x37c] ;  /* 0x0000df00ff017b82 */ /* 0x000fe20000000800 */
[----:B------:R-:W0:Y:S01]  /*0010*/  S2R R0, SR_CTAID.X ;  /* 0x0000000000007919 */ /* 0x000e220000002500 */
[----:B------:R-:W0:Y:S06]  /*0020*/  LDCU UR4, c[0x0][0x360] ;  /* 0x00006c00ff0477ac */ /* 0x000e2c0008000800 */
[----:B------:R-:W1:Y:S01]  /*0030*/  LDC.64 R6, c[0x0][0x380] ;  /* 0x0000e000ff067b82 */ /* 0x000e620000000a00 */
[----:B------:R-:W2:Y:S01]  /*0040*/  S2R R2, SR_TID.X ;  /* 0x0000000000027919 */ /* 0x000ea20000002100 */
[----:B------:R-:W3:Y:S01]  /*0050*/  LDCU UR5, c[0x0][0x398] ;  /* 0x00007300ff0577ac */ /* 0x000ee20008000800 */
[----:B------:R-:W4:Y:S05]  /*0060*/  LDCU.64 UR6, c[0x0][0x358] ;  /* 0x00006b00ff0677ac */ /* 0x000f2a0008000a00 */
[----:B------:R-:W5:Y:S08]  /*0070*/  LDC.64 R8, c[0x0][0x388] ;  /* 0x0000e200ff087b82 */ /* 0x000f700000000a00 */
[----:B------:R-:W4:Y:S08]  /*0080*/  LDC.64 R12, c[0x0][0x380] ;  /* 0x0000e000ff0c7b82 */ /* 0x000f300000000a00 */
[----:B------:R-:W4:Y:S01]  /*0090*/  LDC.64 R4, c[0x0][0x388] ;  /* 0x0000e200ff047b82 */ /* 0x000f220000000a00 */
[----:B0-----:R-:W-:-:S04]  /*00a0*/  IMAD R3, R0, UR4, RZ ;  /* 0x0000000400037c24 */ /* 0x001fc8000f8e02ff */
[----:B--2---:R-:W-:Y:S02]  /*00b0*/  IMAD R11, R3, 0x2, R2 ;  /* 0x00000002030b7824 */ /* 0x004fe400078e0202 */
[----:B------:R-:W-:-:S03]  /*00c0*/  IMAD.U32 R3, RZ, RZ, UR4 ;  /* 0x00000004ff037e24 */ /* 0x000fc6000f8e00ff */
[C---:B---3--:R-:W-:Y:S02]  /*00d0*/  ISETP.GE.U32.AND P0, PT, R11.reuse, UR5, PT ;  /* 0x000000050b007c0c */ /* 0x048fe4000bf06070 */
[----:B------:R-:W-:-:S04]  /*00e0*/  IADD3 R17, PT, PT, R11, R3, RZ ;  /* 0x000000030b117210 */ /* 0x000fc80007ffe0ff */
[----:B------:R-:W-:-:S07]  /*00f0*/  ISETP.GE.U32.AND P1, PT, R17, UR5, PT ;  /* 0x0000000511007c0c */ /* 0x000fce000bf26070 */
[----:B-1----:R-:W-:-:S04]  /*0100*/  @!P0 IMAD.WIDE.U32 R6, R11, 0x8, R6 ;  /* 0x000000080b068825 */ /* 0x002fc800078e0006 */
[----:B-----5:R-:W-:Y:S02]  /*0110*/  @!P0 IMAD.WIDE.U32 R8, R11, 0x8, R8 ;  /* 0x000000080b088825 */ /* 0x020fe400078e0008 */
[----:B----4-:R-:W2:Y:S02]  /*0120*/  @!P0 LDG.E.64 R6, desc[UR6][R6.64] ;  /* 0x0000000606068981 */ /* 0x010ea4000c1e1b00 */
[C---:B------:R-:W-:Y:S02]  /*0130*/  @!P1 IMAD.WIDE.U32 R12, R17.reuse, 0x8, R12 ;  /* 0x00000008110c9825 */ /* 0x040fe400078e000c */
[----:B------:R-:W3:Y:S02]  /*0140*/  @!P0 LDG.E.64 R8, desc[UR6][R8.64] ;  /* 0x0000000608088981 */ /* 0x000ee4000c1e1b00 */
[----:B------:R-:W-:Y:S02]  /*0150*/  @!P1 IMAD.WIDE.U32 R16, R17, 0x8, R4 ;  /* 0x0000000811109825 */ /* 0x000fe400078e0004 */
[----:B------:R-:W4:Y:S04]  /*0160*/  @!P1 LDG.E.64 R12, desc[UR6][R12.64] ;  /* 0x000000060c0c9981 */ /* 0x000f28000c1e1b00 */
[----:B------:R-:W5:Y:S01]  /*0170*/  @!P1 LDG.E.64 R16, desc[UR6][R16.64] ;  /* 0x0000000610109981 */ /* 0x000f62000c1e1b00 */
[----:B------:R-:W0:Y:S01]  /*0180*/  S2UR UR5, SR_CgaCtaId ;  /* 0x00000000000579c3 */ /* 0x000e220000008800 */
[----:B------:R-:W-:-:S02]  /*0190*/  UMOV UR4, 0x400 ;  /* 0x0000040000047882 */ /* 0x000fc40000000000 */
[----:B0-----:R-:W-:Y:S01]  /*01a0*/  ULEA UR4, UR5, UR4, 0x18 ;  /* 0x0000000405047291 */ /* 0x001fe2000f8ec0ff */
[----:B--2---:R-:W-:-:S08]  /*01b0*/  @!P0 DMUL R4, R6, R6 ;  /* 0x0000000606048228 */ /* 0x004fd00000000000 */
[----:B---3--:R-:W-:Y:S02]  /*01c0*/  @!P0 DMUL R10, R4, R8 ;  /* 0x00000008040a8228 */ /* 0x008fe40000000000 */
[----:B----4-:R-:W-:Y:S01]  /*01d0*/  @!P1 DMUL R14, R12, R12 ;  /* 0x0000000c0c0e9228 */ /* 0x010fe20000000000 */
[----:B------:R-:W-:-:S05]  /*01e0*/  CS2R R4, SRZ ;  /* 0x0000000000047805 */ /* 0x000fca000001ff00 */
[----:B------:R-:W-:Y:S01]  /*01f0*/  @!P0 DMUL R4, R8, R10 ;  /* 0x0000000a08048228 */ /* 0x000fe20000000000 */
[----:B------:R-:W-:Y:S01]  /*0200*/  ISETP.GE.U32.AND P0, PT, R3, 0x2, PT ;  /* 0x000000020300780c */ /* 0x000fe20003f06070 */
[----:B-----5:R-:W-:Y:S01]  /*0210*/  @!P1 DMUL R14, R14, R16 ;  /* 0x000000100e0e9228 */ /* 0x020fe20000000000 */
[----:B------:R-:W-:-:S07]  /*0220*/  LEA R9, R2, UR4, 0x3 ;  /* 0x0000000402097c11 */ /* 0x000fce000f8e18ff */
[----:B------:R-:W-:Y:S01]  /*0230*/  @!P1 DFMA R4, R16, R14, R4 ;  /* 0x0000000e1004922b */ /* 0x000fe20000000004 */
[----:B------:R-:W-:-:S06]  /*0240*/  ISETP.NE.AND P1, PT, R2, RZ, PT ;  /* 0x000000ff0200720c */ /* 0x000fcc0003f25270 */
[----:B------:R0:W-:Y:S01]  /*0250*/  STS.64 [R9], R4 ;  /* 0x0000000409007388 */ /* 0x0001e20000000a00 */
[----:B------:R-:W-:Y:S06]  /*0260*/  BAR.SYNC.DEFER_BLOCKING 0x0 ;  /* 0x0000000000007b1d */ /* 0x000fec0000010000 */
[----:B------:R-:W-:Y:S05]  /*0270*/  @!P0 BRA `(.L_x_1) ;  /* 0x0000000000288947 */ /* 0x000fea0003800000 */
.L_x_2:
[----:B------:R-:W-:-:S04]  /*0280*/  SHF.R.U32.HI R8, RZ, 0x1, R3 ;  /* 0x00000001ff087819 */ /* 0x000fc80000011603 */
[----:B------:R-:W-:-:S13]  /*0290*/  ISETP.GE.U32.AND P0, PT, R2, R8, PT ;  /* 0x000000080200720c */ /* 0x000fda0003f06070 */
[----:B------:R-:W-:-:S06]  /*02a0*/  @!P0 IMAD R6, R8, 0x8, R9 ;  /* 0x0000000808068824 */ /* 0x000fcc00078e0209 */
[----:B------:R-:W0:Y:S02]  /*02b0*/  @!P0 LDS.64 R6, [R6] ;  /* 0x0000000006068984 */ /* 0x000e240000000a00 */
[----:B0-----:R-:W-:-:S07]  /*02c0*/  @!P0 DADD R4, R4, R6 ;  /* 0x0000000004048229 */ /* 0x001fce0000000006 */
[----:B------:R1:W-:Y:S01]  /*02d0*/  @!P0 STS.64 [R9], R4 ;  /* 0x0000000409008388 */ /* 0x0003e20000000a00 */
[----:B------:R-:W-:Y:S01]  /*02e0*/  BAR.SYNC.DEFER_BLOCKING 0x0 ;  /* 0x0000000000007b1d */ /* 0x000fe20000010000 */
[----:B------:R-:W-:Y:S02]  /*02f0*/  ISETP.GT.U32.AND P0, PT, R3, 0x3, PT ;  /* 0x000000030300780c */ /* 0x000fe40003f04070 */
[----:B------:R-:W-:-:S11]  /*0300*/  MOV R3, R8 ;  /* 0x0000000800037202 */ /* 0x000fd60000000f00 */
[----:B-1----:R-:W-:Y:S05]  /*0310*/  @P0 BRA `(.L_x_2) ;  /* 0xfffffffc00d80947 */ /* 0x002fea000383ffff */
.L_x_1:
[----:B------:R-:W-:Y:S05]  /*0320*/  @P1 EXIT ;  /* 0x000000000000194d */ /* 0x000fea0003800000 */
[----:B------:R-:W1:Y:S01]  /*0330*/  S2UR UR5, SR_CgaCtaId ;  /* 0x00000000000579c3 */ /* 0x000e620000008800 */
[----:B------:R-:W-:-:S07]  /*0340*/  UMOV UR4, 0x400 ;  /* 0x0000040000047882 */ /* 0x000fce0000000000 */
[----:B0-----:R-:W0:Y:S01]  /*0350*/  LDC.64 R4, c[0x0][0x390] ;  /* 0x0000e400ff047b82 */ /* 0x001e220000000a00 */
[----:B-1----:R-:W-:Y:S01]  /*0360*/  ULEA UR4, UR5, UR4, 0x18 ;  /* 0x0000000405047291 */ /* 0x002fe2000f8ec0ff */
[----:B0-----:R-:W-:-:S08]  /*0370*/  IMAD.WIDE.U32 R4, R0, 0x8, R4 ;  /* 0x0000000800047825 */ /* 0x001fd000078e0004 */
[----:B------:R-:W0:Y:S04]  /*0380*/  LDS.64 R2, [UR4] ;  /* 0x00000004ff027984 */ /* 0x000e280008000a00 */
[----:B0-----:R-:W-:Y:S01]  /*0390*/  STG.E.64 desc[UR6][R4.64], R2 ;  /* 0x0000000204007986 */ /* 0x001fe2000c101b06 */
[----:B------:R-:W-:Y:S05]  /*03a0*/  EXIT ;  /* 0x000000000000794d */ /* 0x000fea0003800000 */
.L_x_3:
        /* <DEDUP_REMOVED lines=13> */
.L_x_74:


//--------------------- .text._Z8cudaaxpyPdS_di   --------------------------
	.section	.text._Z8cudaaxpyPdS_di,"ax",@progbits
	.align	128
        .global         _Z8cudaaxpyPdS_di
        .type           _Z8cudaaxpyPdS_di,@function
        .size           _Z8cudaaxpyPdS_di,(.L_x_75 - _Z8cudaaxpyPdS_di)
        .other          _Z8cudaaxpyPdS_di,@"STO_CUDA_ENTRY STV_DEFAULT"
_Z8cudaaxpyPdS_di:
.text._Z8cudaaxpyPdS_di:
        /* <DEDUP_REMOVED lines=9> */
[----:B------:R-:W1:Y:S01]  /*0090*/  LDCU.64 UR4, c[0x0][0x358] ;  /* 0x00006b00ff0477ac */ /* 0x000e620008000a00 */
[----:B------:R-:W2:Y:S06]  /*00a0*/  LDCU.64 UR6, c[0x0][0x390] ;  /* 0x00007200ff0677ac */ /* 0x000eac0008000a00 */
[----:B------:R-:W3:Y:S01]  /*00b0*/  LDC.64 R4, c[0x0][0x380] ;  /* 0x0000e000ff047b82 */ /* 0x000ee20000000a00 */
[----:B0-----:R-:W-:-:S06]  /*00c0*/  IMAD.WIDE R2, R7, 0x8, R2 ;  /* 0x0000000807027825 */ /* 0x001fcc00078e0202 */
[----:B-1----:R-:W2:Y:S01]  /*00d0*/  LDG.E.64 R2, desc[UR4][R2.64] ;  /* 0x0000000402027981 */ /* 0x002ea2000c1e1b00 */
[----:B---3--:R-:W-:-:S05]  /*00e0*/  IMAD.WIDE R4, R7, 0x8, R4 ;  /* 0x0000000807047825 */ /* 0x008fca00078e0204 */
[----:B------:R-:W2:Y:S02]  /*00f0*/  LDG.E.64 R6, desc[UR4][R4.64] ;  /* 0x0000000404067981 */ /* 0x000ea4000c1e1b00 */
[----:B--2---:R-:W-:-:S07]  /*0100*/  DFMA R6, R2, UR6, R6 ;  /* 0x0000000602067c2b */ /* 0x004fce0008000006 */
[----:B------:R-:W-:Y:S01]  /*0110*/  STG.E.64 desc[UR4][R4.64], R6 ;  /* 0x0000000604007986 */ /* 0x000fe2000c101b04 */
[----:B------:R-:W-:Y:S05]  /*0120*/  EXIT ;  /* 0x000000000000794d */ /* 0x000fea0003800000 */
.L_x_4:
        /* <DEDUP_REMOVED lines=13> */
.L_x_75:


//--------------------- .text._Z10cudazaxpbydPddS_S_i --------------------------
	.section	.text._Z10cudazaxpbydPddS_S_i,"ax",@progbits
	.align	128
        .global         _Z10cudazaxpbydPddS_S_i
        .type           _Z10cudazaxpbydPddS_S_i,@function
        .size           _Z10cudazaxpbydPddS_S_i,(.L_x_76 - _Z10cudazaxpbydPddS_S_i)
        .other          _Z10cudazaxpbydPddS_S_i,@"STO_CUDA_ENTRY STV_DEFAULT"
_Z10cudazaxpbydPddS_S_i:
.text._Z10cudazaxpbydPddS_S_i:
        /* <DEDUP_REMOVED lines=10> */
[----:B------:R-:W2:Y:S08]  /*00a0*/  LDC.64 R2, c[0x0][0x388] ;  /* 0x0000e200ff027b82 */ /* 0x000eb00000000a00 */
[----:B------:R-:W3:Y:S01]  /*00b0*/  LDC.64 R6, c[0x0][0x390] ;  /* 0x0000e400ff067b82 */ /* 0x000ee20000000a00 */
[----:B0-----:R-:W-:-:S07]  /*00c0*/  IMAD.WIDE R4, R13, 0x8, R4 ;  /* 0x000000080d047825 */ /* 0x001fce00078e0204 */
[----:B------:R-:W0:Y:S01]  /*00d0*/  LDC.64 R8, c[0x0][0x380] ;  /* 0x0000e000ff087b82 */ /* 0x000e220000000a00 */
[----:B-1----:R-:W3:Y:S01]  /*00e0*/  LDG.E.64 R4, desc[UR4][R4.64] ;  /* 0x0000000404047981 */ /* 0x002ee2000c1e1b00 */
[----:B--2---:R-:W-:-:S06]  /*00f0*/  IMAD.WIDE R2, R13, 0x8, R2 ;  /* 0x000000080d027825 */ /* 0x004fcc00078e0202 */
[----:B------:R-:W1:Y:S01]  /*0100*/  LDC.64 R10, c[0x0][0x3a0] ;  /* 0x0000e800ff0a7b82 */ /* 0x000e620000000a00 */
[----:B------:R-:W0:Y:S01]  /*0110*/  LDG.E.64 R2, desc[UR4][R2.64] ;  /* 0x0000000402027981 */ /* 0x000e22000c1e1b00 */
[----:B---3--:R-:W-:-:S08]  /*0120*/  DMUL R6, R4, R6 ;  /* 0x0000000604067228 */ /* 0x008fd00000000000 */
[----:B0-----:R-:W-:Y:S01]  /*0130*/  DFMA R6, R2, R8, R6 ;  /* 0x000000080206722b */ /* 0x001fe20000000006 */
[----:B-1----:R-:W-:-:S06]  /*0140*/  IMAD.WIDE R8, R13, 0x8, R10 ;  /* 0x000000080d087825 */ /* 0x002fcc00078e020a */
[----:B------:R-:W-:Y:S01]  /*0150*/  STG.E.64 desc[UR4][R8.64], R6 ;  /* 0x0000000608007986 */ /* 0x000fe2000c101b04 */
[----:B------:R-:W-:Y:S05]  /*0160*/  EXIT ;  /* 0x000000000000794d */ /* 0x000fea0003800000 */
.L_x_5:
        /* <DEDUP_REMOVED lines=9> */
.L_x_76:


//--------------------- .text._Z10cudamultxyPdS_S_i --------------------------
	.section	.text._Z10cudamultxyPdS_S_i,"ax",@progbits
	.align	128
        .global         _Z10cudamultxyPdS_S_i
        .type           _Z10cudamultxyPdS_S_i,@function
        .size           _Z10cudamultxyPdS_S_i,(.L_x_77 - _Z10cudamultxyPdS_S_i)
        .other          _Z10cudamultxyPdS_S_i,@"STO_CUDA_ENTRY STV_DEFAULT"
_Z10cudamultxyPdS_S_i:
.text._Z10cudamultxyPdS_S_i:
        /* <DEDUP_REMOVED lines=12> */
[----:B0-----:R-:W-:-:S06]  /*00c0*/  IMAD.WIDE R2, R11, 0x8, R2 ;  /* 0x000000080b027825 */ /* 0x001fcc00078e0202 */
[----:B-1----:R-:W4:Y:S01]  /*00d0*/  LDG.E.64 R2, desc[UR4][R2.64] ;  /* 0x0000000402027981 */ /* 0x002f22000c1e1b00 */
[----:B--2---:R-:W-:-:S06]  /*00e0*/  IMAD.WIDE R4, R11, 0x8, R4 ;  /* 0x000000080b047825 */ /* 0x004fcc00078e0204 */
[----:B------:R-:W4:Y:S01]  /*00f0*/  LDG.E.64 R4, desc[UR4][R4.64] ;  /* 0x0000000404047981 */ /* 0x000f22000c1e1b00 */
[----:B---3--:R-:W-:Y:S01]  /*0100*/  IMAD.WIDE R8, R11, 0x8, R8 ;  /* 0x000000080b087825 */ /* 0x008fe200078e0208 */
[----:B----4-:R-:W-:-:S07]  /*0110*/  DMUL R6, R2, R4 ;  /* 0x0000000402067228 */ /* 0x010fce0000000000 */
[----:B------:R-:W-:Y:S01]  /*0120*/  STG.E.64 desc[UR4][R8.64], R6 ;  /* 0x0000000608007986 */ /* 0x000fe2000c101b04 */
[----:B------:R-:W-:Y:S05]  /*0130*/  EXIT ;  /* 0x000000000000794d */ /* 0x000fea0003800000 */
.L_x_6:
        /* <DEDUP_REMOVED lines=12> */
.L_x_77:


//--------------------- .text._Z12cudazaxpbypcPdS_S_ddi --------------------------
	.section	.text._Z12cudazaxpbypcPdS_S_ddi,"ax",@progbits
	.align	128
        .global         _Z12cudazaxpbypcPdS_S_ddi
        .type           _Z12cudazaxpbypcPdS_S_ddi,@function
        .size           _Z12cudazaxpbypcPdS_S_ddi,(.L_x_78 - _Z12cudazaxpbypcPdS_S_ddi)
        .other          _Z12cudazaxpbypcPdS_S_ddi,@"STO_CUDA_ENTRY STV_DEFAULT"
_Z12cudazaxpbypcPdS_S_ddi:
.text._Z12cudazaxpbypcPdS_S_ddi:
        /* <DEDUP_REMOVED lines=11> */
[----:B------:R-:W3:Y:S08]  /*00b0*/  LDC.64 R2, c[0x0][0x380] ;  /* 0x0000e000ff027b82 */ /* 0x000ef00000000a00 */
[----:B------:R-:W4:Y:S01]  /*00c0*/  LDC.64 R8, c[0x0][0x390] ;  /* 0x0000e400ff087b82 */ /* 0x000f220000000a00 */
[----:B0-----:R-:W-:-:S06]  /*00d0*/  IMAD.WIDE R6, R11, 0x8, R6 ;  /* 0x000000080b067825 */ /* 0x001fcc00078e0206 */
[----:B-1----:R-:W5:Y:S01]  /*00e0*/  LDG.E.64 R6, desc[UR4][R6.64] ;  /* 0x0000000406067981 */ /* 0x002f62000c1e1b00 */
[----:B---3--:R-:W-:-:S05]  /*00f0*/  IMAD.WIDE R2, R11, 0x8, R2 ;  /* 0x000000080b027825 */ /* 0x008fca00078e0202 */
[----:B------:R-:W5:Y:S01]  /*0100*/  LDG.E.64 R4, desc[UR4][R2.64] ;  /* 0x0000000402047981 */ /* 0x000f62000c1e1b00 */
[----:B----4-:R-:W-:Y:S02]  /*0110*/  IMAD.WIDE R8, R11, 0x8, R8 ;  /* 0x000000080b087825 */ /* 0x010fe400078e0208 */
[----:B------:R-:W5:Y:S04]  /*0120*/  LDC.64 R10, c[0x0][0x398] ;  /* 0x0000e600ff0a7b82 */ /* 0x000f680000000a00 */
[----:B------:R-:W2:Y:S01]  /*0130*/  LDG.E.64 R8, desc[UR4][R8.64] ;  /* 0x0000000408087981 */ /* 0x000ea2000c1e1b00 */
[----:B-----5:R-:W-:-:S08]  /*0140*/  DFMA R4, R4, R10, R6 ;  /* 0x0000000a0404722b */ /* 0x020fd00000000006 */
[----:B--2---:R-:W-:-:S07]  /*0150*/  DFMA R4, R8, UR6, R4 ;  /* 0x0000000608047c2b */ /* 0x004fce0008000004 */
[----:B------:R-:W-:Y:S01]  /*0160*/  STG.E.64 desc[UR4][R2.64], R4 ;  /* 0x0000000402007986 */ /* 0x000fe2000c101b04 */
[----:B------:R-:W-:Y:S05]  /*0170*/  EXIT ;  /* 0x000000000000794d */ /* 0x000fea0003800000 */
.L_x_7:
        /* <DEDUP_REMOVED lines=16> */
.L_x_78:


//--------------------- .text._Z11cudareduceyPdj  --------------------------
	.section	.text._Z11cudareduceyPdj,"ax",@progbits
	.align	128
        .global         _Z11cudareduceyPdj
        .type           _Z11cudareduceyPdj,@function
        .size           _Z11cudareduceyPdj,(.L_x_79 - _Z11cudareduceyPdj)
        .other          _Z11cudareduceyPdj,@"STO_CUDA_ENTRY STV_DEFAULT"
_Z11cudareduceyPdj:
.text._Z11cudareduceyPdj:
[----:B------:R-:W-:Y:S01]  /*0000*/  LDC R1, c[0x0][0x37c] ;  /* 0x0000df00ff017b82 */ /* 0x000fe20000000800 */
[----:B------:R-:W0:Y:S01]  /*0010*/  S2R R9, SR_TID.X ;  /* 0x0000000000097919 */ /* 0x000e220000002100 */
[----:B------:R-:W0:Y:S01]  /*0020*/  LDCU UR4, c[0x0][0x388] ;  /* 0x00007100ff0477ac */ /* 0x000e220008000800 */
[----:B------:R-:W-:Y:S01]  /*0030*/  CS2R R2, SRZ ;  /* 0x0000000000027805 */ /* 0x000fe2000001ff00 */
[----:B------:R-:W1:Y:S01]  /*0040*/  LDCU.64 UR6, c[0x0][0x358] ;  /* 0x00006b00ff0677ac */ /* 0x000e620008000a00 */
[----:B0-----:R-:W-:-:S13]  /*0050*/  ISETP.GE.U32.AND P0, PT, R9, UR4, PT ;  /* 0x0000000409007c0c */ /* 0x001fda000bf06070 */
[----:B------:R-:W0:Y:S02]  /*0060*/  @!P0 LDC.64 R4, c[0x0][0x380] ;  /* 0x0000e000ff048b82 */ /* 0x000e240000000a00 */
[----:B0-----:R-:W-:-:S05]  /*0070*/  @!P0 IMAD.WIDE.U32 R4, R9, 0x8, R4 ;  /* 0x0000000809048825 */ /* 0x001fca00078e0004 */
[----:B-1----:R-:W2:Y:S01]  /*0080*/  @!P0 LDG.E.64 R2, desc[UR6][R4.64] ;  /* 0x0000000604028981 */ /* 0x002ea2000c1e1b00 */
[----:B------:R-:W0:Y:S01]  /*0090*/  S2UR UR5, SR_CgaCtaId ;  /* 0x00000000000579c3 */ /* 0x000e220000008800 */
[----:B------:R-:W-:Y:S01]  /*00a0*/  UMOV UR4, 0x400 ;  /* 0x0000040000047882 */ /* 0x000fe20000000000 */
[----:B------:R-:W1:Y:S01]  /*00b0*/  LDCU UR8, c[0x0][0x360] ;  /* 0x00006c00ff0877ac */ /* 0x000e620008000800 */
[----:B------:R-:W-:Y:S01]  /*00c0*/  ISETP.NE.AND P0, PT, R9, RZ, PT ;  /* 0x000000ff0900720c */ /* 0x000fe20003f05270 */
[----:B-1----:R-:W-:Y:S02]  /*00d0*/  UISETP.GE.U32.AND UP0, UPT, UR8, 0x2, UPT ;  /* 0x000000020800788c */ /* 0x002fe4000bf06070 */
[----:B0-----:R-:W-:-:S06]  /*00e0*/  ULEA UR4, UR5, UR4, 0x18 ;  /* 0x0000000405047291 */ /* 0x001fcc000f8ec0ff */
[----:B------:R-:W-:-:S05]  /*00f0*/  LEA R7, R9, UR4, 0x3 ;  /* 0x0000000409077c11 */ /* 0x000fca000f8e18ff */
[----:B--2---:R0:W-:Y:S01]  /*0100*/  STS.64 [R7], R2 ;  /* 0x0000000207007388 */ /* 0x0041e20000000a00 */
[----:B------:R-:W-:Y:S06]  /*0110*/  BAR.SYNC.DEFER_BLOCKING 0x0 ;  /* 0x0000000000007b1d */ /* 0x000fec0000010000 */
[----:B------:R-:W-:Y:S05]  /*0120*/  BRA.U !UP0, `(.L_x_8) ;  /* 0x00000001082c7547 */ /* 0x000fea000b800000 */
[----:B------:R-:W-:-:S07]  /*0130*/  IMAD.U32 R0, RZ, RZ, UR8 ;  /* 0x00000008ff007e24 */ /* 0x000fce000f8e00ff */
.L_x_9:
[----:B------:R-:W-:-:S04]  /*0140*/  SHF.R.U32.HI R6, RZ, 0x1, R0 ;  /* 0x00000001ff067819 */ /* 0x000fc80000011600 */
[----:B------:R-:W-:-:S13]  /*0150*/  ISETP.GE.U32.AND P1, PT, R9, R6, PT ;  /* 0x000000060900720c */ /* 0x000fda0003f26070 */
[----:B------:R-:W-:-:S06]  /*0160*/  @!P1 IMAD R4, R6, 0x8, R7 ;  /* 0x0000000806049824 */ /* 0x000fcc00078e0207 */
[----:B------:R-:W0:Y:S02]  /*0170*/  @!P1 LDS.64 R4, [R4] ;  /* 0x0000000004049984 */ /* 0x000e240000000a00 */
[----:B0-----:R-:W-:-:S07]  /*0180*/  @!P1 DADD R2, R2, R4 ;  /* 0x0000000002029229 */ /* 0x001fce0000000004 */
[----:B------:R1:W-:Y:S01]  /*0190*/  @!P1 STS.64 [R7], R2 ;  /* 0x0000000207009388 */ /* 0x0003e20000000a00 */
[----:B------:R-:W-:Y:S01]  /*01a0*/  BAR.SYNC.DEFER_BLOCKING 0x0 ;  /* 0x0000000000007b1d */ /* 0x000fe20000010000 */
[----:B------:R-:W-:Y:S01]  /*01b0*/  ISETP.GT.U32.AND P1, PT, R0, 0x3, PT ;  /* 0x000000030000780c */ /* 0x000fe20003f24070 */
[----:B------:R-:W-:-:S12]  /*01c0*/  IMAD.MOV.U32 R0, RZ, RZ, R6 ;  /* 0x000000ffff007224 */ /* 0x000fd800078e0006 */
[----:B-1----:R-:W-:Y:S05]  /*01d0*/  @P1 BRA `(.L_x_9) ;  /* 0xfffffffc00d81947 */ /* 0x002fea000383ffff */
.L_x_8:
[----:B------:R-:W-:Y:S05]  /*01e0*/  @P0 EXIT ;  /* 0x000000000000094d */ /* 0x000fea0003800000 */
[----:B------:R-:W1:Y:S01]  /*01f0*/  S2UR UR5, SR_CgaCtaId ;  /* 0x00000000000579c3 */ /* 0x000e620000008800 */
[----:B------:R-:W-:Y:S01]  /*0200*/  UMOV UR4, 0x400 ;  /* 0x0000040000047882 */ /* 0x000fe20000000000 */
[----:B0-----:R-:W0:Y:S06]  /*0210*/  S2R R7, SR_CTAID.X ;  /* 0x0000000000077919 */ /* 0x001e2c0000002500 */
[----:B------:R-:W0:Y:S01]  /*0220*/  LDC.64 R4, c[0x0][0x380] ;  /* 0x0000e000ff047b82 */ /* 0x000e220000000a00 */
[----:B-1----:R-:W-:-:S09]  /*0230*/  ULEA UR4, UR5, UR4, 0x18 ;  /* 0x0000000405047291 */ /* 0x002fd2000f8ec0ff */
[----:B------:R-:W1:Y:S01]  /*0240*/  LDS.64 R2, [UR4] ;  /* 0x00000004ff027984 */ /* 0x000e620008000a00 */
[----:B0-----:R-:W-:-:S05]  /*0250*/  IMAD.WIDE.U32 R4, R7, 0x8, R4 ;  /* 0x0000000807047825 */ /* 0x001fca00078e0004 */
[----:B-1----:R-:W-:Y:S01]  /*0260*/  STG.E.64 desc[UR6][R4.64], R2 ;  /* 0x0000000204007986 */ /* 0x002fe2000c101b06 */
[----:B------:R-:W-:Y:S05]  /*0270*/  EXIT ;  /* 0x000000000000794d */ /* 0x000fea0003800000 */
.L_x_10:
        /* <DEDUP_REMOVED lines=16> */
.L_x_79:


//--------------------- .text._Z9cudadotxyPdS_S_j --------------------------
	.section	.text._Z9cudadotxyPdS_S_j,"ax",@progbits
	.align	128
        .global         _Z9cudadotxyPdS_S_j
        .type           _Z9cudadotxyPdS_S_j,@function
        .size           _Z9cudadotxyPdS_S_j,(.L_x_80 - _Z9cudadotxyPdS_S_j)
        .other          _Z9cudadotxyPdS_S_j,@"STO_CUDA_ENTRY STV_DEFAULT"
_Z9cudadotxyPdS_S_j:
.text._Z9cudadotxyPdS_S_j:
[----:B------:R-:W-:Y:S01]  /*0000*/  LDC R1, c[0x0][0x37c] ;  /* 0x0000df00ff017b82 */ /* 0x000fe20000000800 */
[----:B------:R-:W0:Y:S01]  /*0010*/  S2R R8, SR_TID.X ;  /* 0x0000000000087919 */ /* 0x000e220000002100 */
[----:B------:R-:W0:Y:S06]  /*0020*/  LDCU UR8, c[0x0][0x360] ;  /* 0x00006c00ff0877ac */ /* 0x000e2c0008000800 */
[----:B------:R-:W1:Y:S01]  /*0030*/  LDC.64 R4, c[0x0][0x380] ;  /* 0x0000e000ff047b82 */ /* 0x000e620000000a00 */
[----:B------:R-:W0:Y:S01]  /*0040*/  S2R R11, SR_CTAID.X ;  /* 0x00000000000b7919 */ /* 0x000e220000002500 */
[----:B------:R-:W2:Y:S01]  /*0050*/  LDCU UR4, c[0x0][0x398] ;  /* 0x00007300ff0477ac */ /* 0x000ea20008000800 */
[----:B------:R-:W3:Y:S05]  /*0060*/  LDCU.64 UR6, c[0x0][0x358] ;  /* 0x00006b00ff0677ac */ /* 0x000eea0008000a00 */
[----:B------:R-:W4:Y:S01]  /*0070*/  LDC.64 R6, c[0x0][0x388] ;  /* 0x0000e200ff067b82 */ /* 0x000f220000000a00 */
[----:B0-----:R-:W-:-:S05]  /*0080*/  IMAD R3, R11, UR8, R8 ;  /* 0x000000080b037c24 */ /* 0x001fca000f8e0208 */
[----:B--2---:R-:W-:-:S13]  /*0090*/  ISETP.GE.U32.AND P1, PT, R3, UR4, PT ;  /* 0x0000000403007c0c */ /* 0x004fda000bf26070 */
[----:B-1----:R-:W-:-:S04]  /*00a0*/  @!P1 IMAD.WIDE.U32 R4, R3, 0x8, R4 ;  /* 0x0000000803049825 */ /* 0x002fc800078e0004 */
[----:B----4-:R-:W-:Y:S02]  /*00b0*/  @!P1 IMAD.WIDE.U32 R6, R3, 0x8, R6 ;  /* 0x0000000803069825 */ /* 0x010fe400078e0006 */
[----:B---3--:R-:W2:Y:S04]  /*00c0*/  @!P1 LDG.E.64 R4, desc[UR6][R4.64] ;  /* 0x0000000604049981 */ /* 0x008ea8000c1e1b00 */
[----:B------:R-:W2:Y:S01]  /*00d0*/  @!P1 LDG.E.64 R6, desc[UR6][R6.64] ;  /* 0x0000000606069981 */ /* 0x000ea2000c1e1b00 */
[----:B------:R-:W0:Y:S01]  /*00e0*/  S2UR UR5, SR_CgaCtaId ;  /* 0x00000000000579c3 */ /* 0x000e220000008800 */
[----:B------:R-:W-:Y:S01]  /*00f0*/  IMAD.U32 R0, RZ, RZ, UR8 ;  /* 0x00000008ff007e24 */ /* 0x000fe2000f8e00ff */
[----:B------:R-:W-:Y:S01]  /*0100*/  UMOV UR4, 0x400 ;  /* 0x0000040000047882 */ /* 0x000fe20000000000 */
[----:B------:R-:W-:-:S03]  /*0110*/  CS2R R2, SRZ ;  /* 0x0000000000027805 */ /* 0x000fc6000001ff00 */
[----:B------:R-:W-:Y:S01]  /*0120*/  ISETP.GE.U32.AND P0, PT, R0, 0x2, PT ;  /* 0x000000020000780c */ /* 0x000fe20003f06070 */
[----:B0-----:R-:W-:-:S06]  /*0130*/  ULEA UR4, UR5, UR4, 0x18 ;  /* 0x0000000405047291 */ /* 0x001fcc000f8ec0ff */
[C---:B------:R-:W-:Y:S01]  /*0140*/  LEA R9, R8.reuse, UR4, 0x3 ;  /* 0x0000000408097c11 */ /* 0x040fe2000f8e18ff */
[----:B--2---:R-:W-:Y:S01]  /*0150*/  @!P1 DMUL R2, R4, R6 ;  /* 0x0000000604029228 */ /* 0x004fe20000000000 */
[----:B------:R-:W-:-:S06]  /*0160*/  ISETP.NE.AND P1, PT, R8, RZ, PT ;  /* 0x000000ff0800720c */ /* 0x000fcc0003f25270 */
[----:B------:R0:W-:Y:S01]  /*0170*/  STS.64 [R9], R2 ;  /* 0x0000000209007388 */ /* 0x0001e20000000a00 */
[----:B------:R-:W-:Y:S06]  /*0180*/  BAR.SYNC.DEFER_BLOCKING 0x0 ;  /* 0x0000000000007b1d */ /* 0x000fec0000010000 */
[----:B------:R-:W-:Y:S05]  /*0190*/  @!P0 BRA `(.L_x_11) ;  /* 0x0000000000288947 */ /* 0x000fea0003800000 */
.L_x_12:
        /* <DEDUP_REMOVED lines=10> */
.L_x_11:
[----:B------:R-:W-:Y:S05]  /*0240*/  @P1 EXIT ;  /* 0x000000000000194d */ /* 0x000fea0003800000 */
[----:B------:R-:W1:Y:S01]  /*0250*/  S2UR UR5, SR_CgaCtaId ;  /* 0x00000000000579c3 */ /* 0x000e620000008800 */
[----:B------:R-:W-:-:S07]  /*0260*/  UMOV UR4, 0x400 ;  /* 0x0000040000047882 */ /* 0x000fce0000000000 */
[----:B------:R-:W2:Y:S01]  /*0270*/  LDC.64 R4, c[0x0][0x390] ;  /* 0x0000e400ff047b82 */ /* 0x000ea20000000a00 */
[----:B-1----:R-:W-:Y:S01]  /*0280*/  ULEA UR4, UR5, UR4, 0x18 ;  /* 0x0000000405047291 */ /* 0x002fe2000f8ec0ff */
[----:B--2---:R-:W-:-:S08]  /*0290*/  IMAD.WIDE.U32 R4, R11, 0x8, R4 ;  /* 0x000000080b047825 */ /* 0x004fd000078e0004 */
[----:B0-----:R-:W0:Y:S04]  /*02a0*/  LDS.64 R2, [UR4] ;  /* 0x00000004ff027984 */ /* 0x001e280008000a00 */
[----:B0-----:R-:W-:Y:S01]  /*02b0*/  STG.E.64 desc[UR6][R4.64], R2 ;  /* 0x0000000204007986 */ /* 0x001fe2000c101b06 */
[----:B------:R-:W-:Y:S05]  /*02c0*/  EXIT ;  /* 0x000000000000794d */ /* 0x000fea0003800000 */
.L_x_13:
        /* <DEDUP_REMOVED lines=11> */
.L_x_80:


//--------------------- .text._Z12cudayequalsxPdS_i --------------------------
	.section	.text._Z12cudayequalsxPdS_i,"ax",@progbits
	.align	128
        .global         _Z12cudayequalsxPdS_i
        .type           _Z12cudayequalsxPdS_i,@function
        .size           _Z12cudayequalsxPdS_i,(.L_x_81 - _Z12cudayequalsxPdS_i)
        .other          _Z12cudayequalsxPdS_i,@"STO_CUDA_ENTRY STV_DEFAULT"
_Z12cudayequalsxPdS_i:
.text._Z12cudayequalsxPdS_i:
        /* <DEDUP_REMOVED lines=11> */
[----:B0-----:R-:W-:-:S06]  /*00b0*/  IMAD.WIDE R2, R7, 0x8, R2 ;  /* 0x0000000807027825 */ /* 0x001fcc00078e0202 */
[----:B-1----:R-:W3:Y:S01]  /*00c0*/  LDG.E.64 R2, desc[UR4][R2.64] ;  /* 0x0000000402027981 */ /* 0x002ee2000c1e1b00 */
[----:B--2---:R-:W-:-:S05]  /*00d0*/  IMAD.WIDE R4, R7, 0x8, R4 ;  /* 0x0000000807047825 */ /* 0x004fca00078e0204 */
[----:B---3--:R-:W-:Y:S01]  /*00e0*/  STG.E.64 desc[UR4][R4.64], R2 ;  /* 0x0000000204007986 */ /* 0x008fe2000c101b04 */
[----:B------:R-:W-:Y:S05]  /*00f0*/  EXIT ;  /* 0x000000000000794d */ /* 0x000fea0003800000 */
.L_x_14:
        /* <DEDUP_REMOVED lines=16> */
.L_x_81:


//--------------------- .text._Z9cudaaxpbyPdS_ddi --------------------------
	.section	.text._Z9cudaaxpbyPdS_ddi,"ax",@progbits
	.align	128
        .global         _Z9cudaaxpbyPdS_ddi
        .type           _Z9cudaaxpbyPdS_ddi,@function
        .size           _Z9cudaaxpbyPdS_ddi,(.L_x_82 - _Z9cudaaxpbyPdS_ddi)
        .other          _Z9cudaaxpbyPdS_ddi,@"STO_CUDA_ENTRY STV_DEFAULT"
_Z9cudaaxpbyPdS_ddi:
.text._Z9cudaaxpbyPdS_ddi:
        /* <DEDUP_REMOVED lines=10> */
[----:B------:R-:W2:Y:S06]  /*00a0*/  LDCU.128 UR8, c[0x0][0x390] ;  /* 0x00007200ff0877ac */ /* 0x000eac0008000c00 */
[----:B------:R-:W3:Y:S01]  /*00b0*/  LDC.64 R2, c[0x0][0x388] ;  /* 0x0000e200ff027b82 */ /* 0x000ee20000000a00 */
[----:B0-----:R-:W-:-:S05]  /*00c0*/  IMAD.WIDE R4, R9, 0x8, R4 ;  /* 0x0000000809047825 */ /* 0x001fca00078e0204 */
[----:B-1----:R-:W2:Y:S01]  /*00d0*/  LDG.E.64 R6, desc[UR4][R4.64] ;  /* 0x0000000404067981 */ /* 0x002ea2000c1e1b00 */
[----:B---3--:R-:W-:-:S06]  /*00e0*/  IMAD.WIDE R2, R9, 0x8, R2 ;  /* 0x0000000809027825 */ /* 0x008fcc00078e0202 */
[----:B------:R-:W3:Y:S01]  /*00f0*/  LDG.E.64 R2, desc[UR4][R2.64] ;  /* 0x0000000402027981 */ /* 0x000ee2000c1e1b00 */
[----:B--2---:R-:W-:-:S08]  /*0100*/  DMUL R6, R6, UR10 ;  /* 0x0000000a06067c28 */ /* 0x004fd00008000000 */
[----:B---3--:R-:W-:-:S07]  /*0110*/  DFMA R6, R2, UR8, R6 ;  /* 0x0000000802067c2b */ /* 0x008fce0008000006 */
[----:B------:R-:W-:Y:S01]  /*0120*/  STG.E.64 desc[UR4][R4.64], R6 ;  /* 0x0000000604007986 */ /* 0x000fe2000c101b04 */
[----:B------:R-:W-:Y:S05]  /*0130*/  EXIT ;  /* 0x000000000000794d */ /* 0x000fea0003800000 */
.L_x_15:
        /* <DEDUP_REMOVED lines=12> */
.L_x_82:


//--------------------- .text._Z11cudaSpmvCSCPdS_iS_PiS0_ --------------------------
	.section	.text._Z11cudaSpmvCSCPdS_iS_PiS0_,"ax",@progbits
	.align	128
        .global         _Z11cudaSpmvCSCPdS_iS_PiS0_
        .type           _Z11cudaSpmvCSCPdS_iS_PiS0_,@function
        .size           _Z11cudaSpmvCSCPdS_iS_PiS0_,(.L_x_83 - _Z11cudaSpmvCSCPdS_iS_PiS0_)
        .other          _Z11cudaSpmvCSCPdS_iS_PiS0_,@"STO_CUDA_ENTRY STV_DEFAULT"
_Z11cudaSpmvCSCPdS_iS_PiS0_:
.text._Z11cudaSpmvCSCPdS_iS_PiS0_:
        /* <DEDUP_REMOVED lines=10> */
[----:B0-----:R-:W-:-:S05]  /*00a0*/  IMAD.WIDE R2, R5, 0x4, R2 ;  /* 0x0000000405027825 */ /* 0x001fca00078e0202 */
[----:B-1----:R-:W2:Y:S04]  /*00b0*/  LDG.E R0, desc[UR4][R2.64] ;  /* 0x0000000402007981 */ /* 0x002ea8000c1e1900 */
[----:B------:R-:W2:Y:S02]  /*00c0*/  LDG.E R7, desc[UR4][R2.64+0x4] ;  /* 0x0000040402077981 */ /* 0x000ea4000c1e1900 */
[----:B--2---:R-:W-:-:S13]  /*00d0*/  ISETP.GE.AND P0, PT, R0, R7, PT ;  /* 0x000000070000720c */ /* 0x004fda0003f06270 */
[----:B------:R-:W-:Y:S05]  /*00e0*/  @P0 EXIT ;  /* 0x000000000000094d */ /* 0x000fea0003800000 */
[----:B------:R-:W0:Y:S01]  /*00f0*/  LDC.64 R2, c[0x0][0x388] ;  /* 0x0000e200ff027b82 */ /* 0x000e220000000a00 */
[CC--:B------:R-:W-:Y:S01]  /*0100*/  IADD3 R6, PT, PT, -R7.reuse, R0.reuse, RZ ;  /* 0x0000000007067210 */ /* 0x0c0fe20007ffe1ff */
[----:B------:R-:W-:Y:S01]  /*0110*/  BSSY.RECONVERGENT B0, `(.L_x_16) ;  /* 0x0000071000007945 */ /* 0x000fe20003800200 */
[----:B------:R-:W-:Y:S02]  /*0120*/  IADD3 R4, PT, PT, R7, -R0, RZ ;  /* 0x8000000007047210 */ /* 0x000fe40007ffe0ff */
[----:B------:R-:W-:Y:S02]  /*0130*/  ISETP.GT.U32.AND P1, PT, R6, -0x10, PT ;  /* 0xfffffff00600780c */ /* 0x000fe40003f24070 */
[----:B------:R-:W-:Y:S01]  /*0140*/  LOP3.LUT P0, R20, R4, 0xf, RZ, 0xc0, !PT ;  /* 0x0000000f04147812 */ /* 0x000fe2000780c0ff */
[----:B0-----:R-:W-:-:S10]  /*0150*/  IMAD.WIDE R2, R5, 0x8, R2 ;  /* 0x0000000805027825 */ /* 0x001fd400078e0202 */
[----:B------:R-:W-:Y:S05]  /*0160*/  @P1 BRA `(.L_x_17) ;  /* 0x0000000400ac1947 */ /* 0x000fea0003800000 */
[----:B------:R-:W-:-:S04]  /*0170*/  LOP3.LUT R5, R4, 0xfffffff0, RZ, 0xc0, !PT ;  /* 0xfffffff004057812 */ /* 0x000fc800078ec0ff */
[----:B------:R-:W-:-:S07]  /*0180*/  IADD3 R5, PT, PT, -R5, RZ, RZ ;  /* 0x000000ff05057210 */ /* 0x000fce0007ffe1ff */
.L_x_18:
[----:B------:R-:W0:Y:S01]  /*0190*/  LDC.64 R10, c[0x0][0x398] ;  /* 0x0000e600ff0a7b82 */ /* 0x000e220000000a00 */
[----:B-1----:R-:W2:Y:S07]  /*01a0*/  LDG.E.64 R12, desc[UR4][R2.64] ;  /* 0x00000004020c7981 */ /* 0x002eae000c1e1b00 */
[----:B------:R-:W1:Y:S08]  /*01b0*/  LDC.64 R8, c[0x0][0x3a0] ;  /* 0x0000e800ff087b82 */ /* 0x000e700000000a00 */
[----:B------:R-:W3:Y:S01]  /*01c0*/  LDC.64 R6, c[0x0][0x380] ;  /* 0x0000e000ff067b82 */ /* 0x000ee20000000a00 */
[----:B0-----:R-:W-:-:S05]  /*01d0*/  IMAD.WIDE R10, R0, 0x8, R10 ;  /* 0x00000008000a7825 */ /* 0x001fca00078e020a */
[----:B------:R-:W2:Y:S01]  /*01e0*/  LDG.E.64 R14, desc[UR4][R10.64] ;  /* 0x000000040a0e7981 */ /* 0x000ea2000c1e1b00 */
[----:B-1----:R-:W-:-:S05]  /*01f0*/  IMAD.WIDE R8, R0, 0x4, R8 ;  /* 0x0000000400087825 */ /* 0x002fca00078e0208 */
[----:B------:R-:W3:Y:S01]  /*0200*/  LDG.E R17, desc[UR4][R8.64] ;  /* 0x0000000408117981 */ /* 0x000ee2000c1e1900 */
[----:B--2---:R-:W-:Y:S01]  /*0210*/  DMUL R12, R12, R14 ;  /* 0x0000000e0c0c7228 */ /* 0x004fe20000000000 */
[----:B---3--:R-:W-:-:S06]  /*0220*/  IMAD.WIDE R14, R17, 0x8, R6 ;  /* 0x00000008110e7825 */ /* 0x008fcc00078e0206 */
[----:B------:R0:W-:Y:S04]  /*0230*/  REDG.E.ADD.F64.RN.STRONG.GPU desc[UR4][R14.64], R12 ;  /* 0x0000000c0e0079a6 */ /* 0x0001e8000c12ff04 */
[----:B------:R-:W2:Y:S04]  /*0240*/  LDG.E.64 R16, desc[UR4][R2.64] ;  /* 0x0000000402107981 */ /* 0x000ea8000c1e1b00 */
[----:B------:R-:W2:Y:S04]  /*0250*/  LDG.E.64 R18, desc[UR4][R10.64+0x8] ;  /* 0x000008040a127981 */ /* 0x000ea8000c1e1b00 */
[----:B------:R-:W3:Y:S01]  /*0260*/  LDG.E R21, desc[UR4][R8.64+0x4] ;  /* 0x0000040408157981 */ /* 0x000ee2000c1e1900 */
[----:B--2---:R-:W-:Y:S01]  /*0270*/  DMUL R16, R16, R18 ;  /* 0x0000001210107228 */ /* 0x004fe20000000000 */
[----:B---3--:R-:W-:-:S06]  /*0280*/  IMAD.WIDE R18, R21, 0x8, R6 ;  /* 0x0000000815127825 */ /* 0x008fcc00078e0206 */
[----:B------:R1:W-:Y:S04]  /*0290*/  REDG.E.ADD.F64.RN.STRONG.GPU desc[UR4][R18.64], R16 ;  /* 0x00000010120079a6 */ /* 0x0003e8000c12ff04 */
[----:B------:R-:W2:Y:S04]  /*02a0*/  LDG.E.64 R22, desc[UR4][R2.64] ;  /* 0x0000000402167981 */ /* 0x000ea8000c1e1b00 */
[----:B------:R-:W2:Y:S04]  /*02b0*/  LDG.E.64 R24, desc[UR4][R10.64+0x10] ;  /* 0x000010040a187981 */ /* 0x000ea8000c1e1b00 */
[----:B------:R-:W0:Y:S01]  /*02c0*/  LDG.E R21, desc[UR4][R8.64+0x8] ;  /* 0x0000080408157981 */ /* 0x000e22000c1e1900 */
[----:B--2---:R-:W-:Y:S01]  /*02d0*/  DMUL R22, R22, R24 ;  /* 0x0000001816167228 */ /* 0x004fe20000000000 */
[----:B0-----:R-:W-:-:S06]  /*02e0*/  IMAD.WIDE R12, R21, 0x8, R6 ;  /* 0x00000008150c7825 */ /* 0x001fcc00078e0206 */
[----:B------:R0:W-:Y:S04]  /*02f0*/  REDG.E.ADD.F64.RN.STRONG.GPU desc[UR4][R12.64], R22 ;  /* 0x000000160c0079a6 */ /* 0x0001e8000c12ff04 */
[----:B------:R-:W2:Y:S04]  /*0300*/  LDG.E.64 R14, desc[UR4][R2.64] ;  /* 0x00000004020e7981 */ /* 0x000ea8000c1e1b00 */
[----:B------:R-:W2:Y:S04]  /*0310*/  LDG.E.64 R24, desc[UR4][R10.64+0x18] ;  /* 0x000018040a187981 */ /* 0x000ea8000c1e1b00 */
[----:B------:R-:W1:Y:S01]  /*0320*/  LDG.E R21, desc[UR4][R8.64+0xc] ;  /* 0x00000c0408157981 */ /* 0x000e62000c1e1900 */
[----:B--2---:R-:W-:Y:S01]  /*0330*/  DMUL R14, R14, R24 ;  /* 0x000000180e0e7228 */ /* 0x004fe20000000000 */
[----:B-1----:R-:W-:-:S06]  /*0340*/  IMAD.WIDE R16, R21, 0x8, R6 ;  /* 0x0000000815107825 */ /* 0x002fcc00078e0206 */
        /* <DEDUP_REMOVED lines=69> */
[----:B------:R-:W3:Y:S01]  /*07a0*/  LDG.E R21, desc[UR4][R8.64+0x3c] ;  /* 0x00003c0408157981 */ /* 0x000ee2000c1e1900 */
[----:B------:R-:W-:-:S04]  /*07b0*/  IADD3 R5, PT, PT, R5, 0x10, RZ ;  /* 0x0000001005057810 */ /* 0x000fc80007ffe0ff */
[----:B------:R-:W-:Y:S02]  /*07c0*/  ISETP.NE.AND P1, PT, R5, RZ, PT ;  /* 0x000000ff0500720c */ /* 0x000fe40003f25270 */
[----:B------:R-:W-:Y:S01]  /*07d0*/  IADD3 R0, PT, PT, R0, 0x10, RZ ;  /* 0x0000001000007810 */ /* 0x000fe20007ffe0ff */
[----:B--2---:R-:W-:Y:S01]  /*07e0*/  DMUL R16, R16, R24 ;  /* 0x0000001810107228 */ /* 0x004fe20000000000 */
[----:B---3--:R-:W-:-:S06]  /*07f0*/  IMAD.WIDE R6, R21, 0x8, R6 ;  /* 0x0000000815067825 */ /* 0x008fcc00078e0206 */
[----:B------:R1:W-:Y:S03]  /*0800*/  REDG.E.ADD.F64.RN.STRONG.GPU desc[UR4][R6.64], R16 ;  /* 0x00000010060079a6 */ /* 0x0003e6000c12ff04 */
[----:B------:R-:W-:Y:S05]  /*0810*/  @P1 BRA `(.L_x_18) ;  /* 0xfffffff8005c1947 */ /* 0x000fea000383ffff */
.L_x_17:
[----:B------:R-:W-:Y:S05]  /*0820*/  BSYNC.RECONVERGENT B0 ;  /* 0x0000000000007941 */ /* 0x000fea0003800200 */
.L_x_16:
[----:B------:R-:W-:Y:S05]  /*0830*/  @!P0 EXIT ;  /* 0x000000000000894d */ /* 0x000fea0003800000 */
[----:B------:R-:W-:Y:S01]  /*0840*/  ISETP.GE.U32.AND P0, PT, R20, 0x8, PT ;  /* 0x000000081400780c */ /* 0x000fe20003f06070 */
[----:B------:R-:W-:Y:S01]  /*0850*/  BSSY.RECONVERGENT B0, `(.L_x_19) ;  /* 0x000003a000007945 */ /* 0x000fe20003800200 */
[----:B------:R-:W-:-:S04]  /*0860*/  LOP3.LUT R5, R4, 0x7, RZ, 0xc0, !PT ;  /* 0x0000000704057812 */ /* 0x000fc800078ec0ff */
[----:B------:R-:W-:-:S07]  /*0870*/  ISETP.NE.AND P1, PT, R5, RZ, PT ;  /* 0x000000ff0500720c */ /* 0x000fce0003f25270 */
[----:B------:R-:W-:Y:S06]  /*0880*/  @!P0 BRA `(.L_x_20) ;  /* 0x0000000000d88947 */ /* 0x000fec0003800000 */
[----:B-1----:R-:W0:Y:S01]  /*0890*/  LDC.64 R6, c[0x0][0x398] ;  /* 0x0000e600ff067b82 */ /* 0x002e220000000a00 */
[----:B------:R-:W2:Y:S07]  /*08a0*/  LDG.E.64 R12, desc[UR4][R2.64] ;  /* 0x00000004020c7981 */ /* 0x000eae000c1e1b00 */
        /* <DEDUP_REMOVED lines=39> */
[----:B------:R-:W3:Y:S04]  /*0b20*/  LDG.E.64 R16, desc[UR4][R2.64] ;  /* 0x0000000402107981 */ /* 0x000ee8000c1e1b00 */
[----:B------:R-:W3:Y:S04]  /*0b30*/  LDG.E.64 R22, desc[UR4][R6.64+0x30] ;  /* 0x0000300406167981 */ /* 0x000ee8000c1e1b00 */
[----:B------:R-:W0:Y:S01]  /*0b40*/  LDG.E R25, desc[UR4][R8.64+0x18] ;  /* 0x0000180408197981 */ /* 0x000e22000c1e1900 */
[----:B---3--:R-:W-:Y:S01]  /*0b50*/  DMUL R16, R16, R22 ;  /* 0x0000001610107228 */ /* 0x008fe20000000000 */
[----:B0-----:R-:W-:-:S06]  /*0b60*/  IMAD.WIDE R12, R25, 0x8, R10 ;  /* 0x00000008190c7825 */ /* 0x001fcc00078e020a */
[----:B------:R2:W-:Y:S04]  /*0b70*/  REDG.E.ADD.F64.RN.STRONG.GPU desc[UR4][R12.64], R16 ;  /* 0x000000100c0079a6 */ /* 0x0005e8000c12ff04 */
[----:B------:R-:W3:Y:S04]  /*0b80*/  LDG.E.64 R22, desc[UR4][R6.64+0x38] ;  /* 0x0000380406167981 */ /* 0x000ee8000c1e1b00 */
[----:B------:R-:W3:Y:S04]  /*0b90*/  LDG.E.64 R18, desc[UR4][R2.64] ;  /* 0x0000000402127981 */ /* 0x000ee8000c1e1b00 */
[----:B------:R-:W4:Y:S01]  /*0ba0*/  LDG.E R25, desc[UR4][R8.64+0x1c] ;  /* 0x00001c0408197981 */ /* 0x000f22000c1e1900 */
[----:B---3--:R-:W-:Y:S01]  /*0bb0*/  DMUL R18, R18, R22 ;  /* 0x0000001612127228 */ /* 0x008fe20000000000 */
[----:B----4-:R-:W-:-:S06]  /*0bc0*/  IMAD.WIDE R10, R25, 0x8, R10 ;  /* 0x00000008190a7825 */ /* 0x010fcc00078e020a */
[----:B------:R2:W-:Y:S01]  /*0bd0*/  REDG.E.ADD.F64.RN.STRONG.GPU desc[UR4][R10.64], R18 ;  /* 0x000000120a0079a6 */ /* 0x0005e2000c12ff04 */
[----:B------:R-:W-:-:S07]  /*0be0*/  IADD3 R0, PT, PT, R0, 0x8, RZ ;  /* 0x0000000800007810 */ /* 0x000fce0007ffe0ff */
.L_x_20:
[----:B------:R-:W-:Y:S05]  /*0bf0*/  BSYNC.RECONVERGENT B0 ;  /* 0x0000000000007941 */ /* 0x000fea0003800200 */
.L_x_19:
[----:B------:R-:W-:Y:S05]  /*0c00*/  @!P1 EXIT ;  /* 0x000000000000994d */ /* 0x000fea0003800000 */
[----:B------:R-:W-:Y:S01]  /*0c10*/  ISETP.GE.U32.AND P0, PT, R5, 0x4, PT ;  /* 0x000000040500780c */ /* 0x000fe20003f06070 */
[----:B------:R-:W-:Y:S01]  /*0c20*/  BSSY.RECONVERGENT B0, `(.L_x_21) ;  /* 0x0000022000007945 */ /* 0x000fe20003800200 */
[----:B--2---:R-:W-:-:S04]  /*0c30*/  LOP3.LUT R10, R4, 0x3, RZ, 0xc0, !PT ;  /* 0x00000003040a7812 */ /* 0x004fc800078ec0ff */
[----:B------:R-:W-:-:S07]  /*0c40*/  ISETP.NE.AND P1, PT, R10, RZ, PT ;  /* 0x000000ff0a00720c */ /* 0x000fce0003f25270 */
[----:B------:R-:W-:Y:S06]  /*0c50*/  @!P0 BRA `(.L_x_22) ;  /* 0x0000000000788947 */ /* 0x000fec0003800000 */
        /* <DEDUP_REMOVED lines=30> */
.L_x_22:
[----:B------:R-:W-:Y:S05]  /*0e40*/  BSYNC.RECONVERGENT B0 ;  /* 0x0000000000007941 */ /* 0x000fea0003800200 */
.L_x_21:
[----:B------:R-:W-:Y:S05]  /*0e50*/  @!P1 EXIT ;  /* 0x000000000000994d */ /* 0x000fea0003800000 */
[----:B-12---:R-:W0:Y:S01]  /*0e60*/  LDC.64 R12, c[0x0][0x398] ;  /* 0x0000e600ff0c7b82 */ /* 0x006e220000000a00 */
[----:B------:R-:W-:-:S07]  /*0e70*/  IADD3 R18, PT, PT, -R10, RZ, RZ ;  /* 0x000000ff0a127210 */ /* 0x000fce0007ffe1ff */
[----:B------:R-:W1:Y:S08]  /*0e80*/  LDC.64 R8, c[0x0][0x3a0] ;  /* 0x0000e800ff087b82 */ /* 0x000e700000000a00 */
[----:B------:R-:W2:Y:S02]  /*0e90*/  LDC.64 R16, c[0x0][0x380] ;  /* 0x0000e000ff107b82 */ /* 0x000ea40000000a00 */
.L_x_23:
[C---:B0-----:R-:W-:Y:S01]  /*0ea0*/  IMAD.WIDE R14, R0.reuse, 0x8, R12 ;  /* 0x00000008000e7825 */ /* 0x041fe200078e020c */
[----:B---3--:R-:W3:Y:S03]  /*0eb0*/  LDG.E.64 R4, desc[UR4][R2.64] ;  /* 0x0000000402047981 */ /* 0x008ee6000c1e1b00 */
[----:B-1----:R-:W-:Y:S01]  /*0ec0*/  IMAD.WIDE R10, R0, 0x4, R8 ;  /* 0x00000004000a7825 */ /* 0x002fe200078e0208 */
[----:B------:R-:W3:Y:S05]  /*0ed0*/  LDG.E.64 R6, desc[UR4][R14.64] ;  /* 0x000000040e067981 */ /* 0x000eea000c1e1b00 */
[----:B------:R-:W2:Y:S01]  /*0ee0*/  LDG.E R11, desc[UR4][R10.64] ;  /* 0x000000040a0b7981 */ /* 0x000ea2000c1e1900 */
[----:B------:R-:W-:-:S04]  /*0ef0*/  IADD3 R18, PT, PT, R18, 0x1, RZ ;  /* 0x0000000112127810 */ /* 0x000fc80007ffe0ff */
[----:B------:R-:W-:Y:S02]  /*0f00*/  ISETP.NE.AND P0, PT, R18, RZ, PT ;  /* 0x000000ff1200720c */ /* 0x000fe40003f05270 */
[----:B------:R-:W-:Y:S01]  /*0f10*/  IADD3 R0, PT, PT, R0, 0x1, RZ ;  /* 0x0000000100007810 */ /* 0x000fe20007ffe0ff */
[----:B---3--:R-:W-:Y:S01]  /*0f20*/  DMUL R4, R4, R6 ;  /* 0x0000000604047228 */ /* 0x008fe20000000000 */
[----:B--2---:R-:W-:-:S06]  /*0f30*/  IMAD.WIDE R6, R11, 0x8, R16 ;  /* 0x000000080b067825 */ /* 0x004fcc00078e0210 */
[----:B------:R3:W-:Y:S03]  /*0f40*/  REDG.E.ADD.F64.RN.STRONG.GPU desc[UR4][R6.64], R4 ;  /* 0x00000004060079a6 */ /* 0x0007e6000c12ff04 */
[----:B------:R-:W-:Y:S05]  /*0f50*/  @P0 BRA `(.L_x_23) ;  /* 0xfffffffc00d00947 */ /* 0x000fea000383ffff */
[----:B------:R-:W-:Y:S05]  /*0f60*/  EXIT ;  /* 0x000000000000794d */ /* 0x000fea0003800000 */
.L_x_24:
        /* <DEDUP_REMOVED lines=9> */
.L_x_83:


//--------------------- .text._Z11cudaSpmvCSRPdS_iS_PiS0_ --------------------------
	.section	.text._Z11cudaSpmvCSRPdS_iS_PiS0_,"ax",@progbits
	.align	128
        .global         _Z11cudaSpmvCSRPdS_iS_PiS0_
        .type           _Z11cudaSpmvCSRPdS_iS_PiS0_,@function
        .size           _Z11cudaSpmvCSRPdS_iS_PiS0_,(.L_x_84 - _Z11cudaSpmvCSRPdS_iS_PiS0_)
        .other          _Z11cudaSpmvCSRPdS_iS_PiS0_,@"STO_CUDA_ENTRY STV_DEFAULT"
_Z11cudaSpmvCSRPdS_iS_PiS0_:
.text._Z11cudaSpmvCSRPdS_iS_PiS0_:
        /* <DEDUP_REMOVED lines=12> */
[----:B------:R-:W2:Y:S01]  /*00c0*/  LDG.E R5, desc[UR4][R2.64+0x4] ;  /* 0x0000040402057981 */ /* 0x000ea2000c1e1900 */
[----:B------:R-:W-:Y:S01]  /*00d0*/  BSSY.RECONVERGENT B0, `(.L_x_25) ;  /* 0x00000d4000007945 */ /* 0x000fe20003800200 */
[----:B------:R-:W-:Y:S02]  /*00e0*/  CS2R R26, SRZ ;  /* 0x00000000001a7805 */ /* 0x000fe4000001ff00 */
[----:B--2---:R-:W-:-:S13]  /*00f0*/  ISETP.GE.AND P0, PT, R4, R5, PT ;  /* 0x000000050400720c */ /* 0x004fda0003f06270 */
[----:B------:R-:W-:Y:S05]  /*0100*/  @P0 BRA `(.L_x_26) ;  /* 0x0000000c00400947 */ /* 0x000fea0003800000 */
[----:B------:R-:W-:Y:S01]  /*0110*/  MOV R2, R4 ;  /* 0x0000000400027202 */ /* 0x000fe20000000f00 */
[----:B------:R-:W-:Y:S01]  /*0120*/  BSSY.RECONVERGENT B1, `(.L_x_27) ;  /* 0x0000068000017945 */ /* 0x000fe20003800200 */
[----:B------:R-:W-:Y:S02]  /*0130*/  CS2R R26, SRZ ;  /* 0x00000000001a7805 */ /* 0x000fe4000001ff00 */
[CC--:B------:R-:W-:Y:S02]  /*0140*/  IADD3 R3, PT, PT, -R5.reuse, R2.reuse, RZ ;  /* 0x0000000205037210 */ /* 0x0c0fe40007ffe1ff */
[----:B------:R-:W-:Y:S02]  /*0150*/  IADD3 R4, PT, PT, R5, -R2, RZ ;  /* 0x8000000205047210 */ /* 0x000fe40007ffe0ff */
[----:B------:R-:W-:Y:S02]  /*0160*/  ISETP.GT.U32.AND P1, PT, R3, -0x10, PT ;  /* 0xfffffff00300780c */ /* 0x000fe40003f24070 */
[----:B------:R-:W-:-:S04]  /*0170*/  LOP3.LUT R5, R4, 0xf, RZ, 0xc0, !PT ;  /* 0x0000000f04057812 */ /* 0x000fc800078ec0ff */
[----:B------:R-:W-:-:S07]  /*0180*/  ISETP.NE.AND P0, PT, R5, RZ, PT ;  /* 0x000000ff0500720c */ /* 0x000fce0003f05270 */
[----:B------:R-:W-:Y:S06]  /*0190*/  @P1 BRA `(.L_x_28) ;  /* 0x0000000400801947 */ /* 0x000fec0003800000 */
[----:B------:R-:W0:Y:S01]  /*01a0*/  LDC.64 R6, c[0x0][0x3a0] ;  /* 0x0000e800ff067b82 */ /* 0x000e220000000a00 */
[----:B------:R-:W-:Y:S02]  /*01b0*/  LOP3.LUT R3, R4, 0xfffffff0, RZ, 0xc0, !PT ;  /* 0xfffffff004037812 */ /* 0x000fe400078ec0ff */
[----:B------:R-:W-:Y:S02]  /*01c0*/  CS2R R26, SRZ ;  /* 0x00000000001a7805 */ /* 0x000fe4000001ff00 */
[----:B------:R-:W-:-:S03]  /*01d0*/  IADD3 R3, PT, PT, -R3, RZ, RZ ;  /* 0x000000ff03037210 */ /* 0x000fc60007ffe1ff */
[----:B------:R-:W1:Y:S01]  /*01e0*/  LDC.64 R8, c[0x0][0x398] ;  /* 0x0000e600ff087b82 */ /* 0x000e620000000a00 */
[----:B0-----:R-:W-:-:S04]  /*01f0*/  IADD3 R6, P1, PT, R6, 0x20, RZ ;  /* 0x0000002006067810 */ /* 0x001fc80007f3e0ff */
[----:B------:R-:W-:Y:S02]  /*0200*/  IADD3.X R7, PT, PT, RZ, R7, RZ, P1, !PT ;  /* 0x00000007ff077210 */ /* 0x000fe40000ffe4ff */
[----:B-1----:R-:W-:-:S04]  /*0210*/  IADD3 R8, P2, PT, R8, 0x40, RZ ;  /* 0x0000004008087810 */ /* 0x002fc80007f5e0ff */
[----:B------:R-:W-:-:S09]  /*0220*/  IADD3.X R9, PT, PT, RZ, R9, RZ, P2, !PT ;  /* 0x00000009ff097210 */ /* 0x000fd200017fe4ff */
.L_x_29:
[C---:B------:R-:W-:Y:S01]  /*0230*/  IMAD.WIDE R28, R2.reuse, 0x4, R6 ;  /* 0x00000004021c7825 */ /* 0x040fe200078e0206 */
[----:B------:R-:W0:Y:S04]  /*0240*/  LDC.64 R12, c[0x0][0x388] ;  /* 0x0000e200ff0c7b82 */ /* 0x000e280000000a00 */
[----:B------:R-:W0:Y:S01]  /*0250*/  LDG.E R23, desc[UR4][R28.64+-0x20] ;  /* 0xffffe0041c177981 */ /* 0x000e22000c1e1900 */
[----:B------:R-:W-:-:S03]  /*0260*/  IMAD.WIDE R10, R2, 0x8, R8 ;  /* 0x00000008020a7825 */ /* 0x000fc600078e0208 */
[----:B------:R-:W2:Y:S04]  /*0270*/  LDG.E R21, desc[UR4][R28.64+-0x1c] ;  /* 0xffffe4041c157981 */ /* 0x000ea8000c1e1900 */
[----:B------:R-:W3:Y:S04]  /*0280*/  LDG.E.64 R14, desc[UR4][R10.64+-0x40] ;  /* 0xffffc0040a0e7981 */ /* 0x000ee8000c1e1b00 */
[----:B------:R-:W4:Y:S04]  /*0290*/  LDG.E R19, desc[UR4][R28.64+-0x18] ;  /* 0xffffe8041c137981 */ /* 0x000f28000c1e1900 */
[----:B------:R-:W5:Y:S01]  /*02a0*/  LDG.E R25, desc[UR4][R28.64+-0x14] ;  /* 0xffffec041c197981 */ /* 0x000f62000c1e1900 */
[----:B0-----:R-:W-:-:S05]  /*02b0*/  IMAD.WIDE R22, R23, 0x8, R12 ;  /* 0x0000000817167825 */ /* 0x001fca00078e020c */
[----:B------:R-:W3:Y:S01]  /*02c0*/  LDG.E.64 R16, desc[UR4][R22.64] ;  /* 0x0000000416107981 */ /* 0x000ee2000c1e1b00 */
[----:B--2---:R-:W-:-:S06]  /*02d0*/  IMAD.WIDE R20, R21, 0x8, R12 ;  /* 0x0000000815147825 */ /* 0x004fcc00078e020c */
[----:B------:R-:W2:Y:S01]  /*02e0*/  LDG.E.64 R20, desc[UR4][R20.64] ;  /* 0x0000000414147981 */ /* 0x000ea2000c1e1b00 */
[----:B-----5:R-:W-:-:S03]  /*02f0*/  IMAD.WIDE R24, R25, 0x8, R12 ;  /* 0x0000000819187825 */ /* 0x020fc600078e020c */
[----:B------:R-:W5:Y:S01]  /*0300*/  LDG.E.64 R22, desc[UR4][R10.64+-0x28] ;  /* 0xffffd8040a167981 */ /* 0x000f62000c1e1b00 */
[----:B---3--:R-:W-:-:S03]  /*0310*/  DFMA R26, R16, R14, R26 ;  /* 0x0000000e101a722b */ /* 0x008fc6000000001a */
[----:B------:R-:W2:Y:S01]  /*0320*/  LDG.E.64 R16, desc[UR4][R10.64+-0x38] ;  /* 0xffffc8040a107981 */ /* 0x000ea2000c1e1b00 */
[----:B----4-:R-:W-:-:S03]  /*0330*/  IMAD.WIDE R14, R19, 0x8, R12 ;  /* 0x00000008130e7825 */ /* 0x010fc600078e020c */
[----:B------:R-:W3:Y:S04]  /*0340*/  LDG.E.64 R18, desc[UR4][R10.64+-0x30] ;  /* 0xffffd0040a127981 */ /* 0x000ee8000c1e1b00 */
[----:B------:R-:W3:Y:S01]  /*0350*/  LDG.E.64 R14, desc[UR4][R14.64] ;  /* 0x000000040e0e7981 */ /* 0x000ee2000c1e1b00 */
[----:B--2---:R-:W-:-:S03]  /*0360*/  DFMA R16, R20, R16, R26 ;  /* 0x000000101410722b */ /* 0x004fc6000000001a */
[----:B------:R-:W2:Y:S04]  /*0370*/  LDG.E R21, desc[UR4][R28.64+-0x10] ;  /* 0xfffff0041c157981 */ /* 0x000ea8000c1e1900 */
[----:B------:R-:W4:Y:S01]  /*0380*/  LDG.E R27, desc[UR4][R28.64+-0x8] ;  /* 0xfffff8041c1b7981 */ /* 0x000f22000c1e1900 */
[----:B---3--:R-:W-:-:S03]  /*0390*/  DFMA R18, R14, R18, R16 ;  /* 0x000000120e12722b */ /* 0x008fc60000000010 */
[----:B------:R-:W5:Y:S04]  /*03a0*/  LDG.E.64 R16, desc[UR4][R24.64] ;  /* 0x0000000418107981 */ /* 0x000f68000c1e1b00 */
[----:B------:R-:W3:Y:S04]  /*03b0*/  LDG.E R15, desc[UR4][R28.64+-0xc] ;  /* 0xfffff4041c0f7981 */ /* 0x000ee8000c1e1900 */
[----:B------:R-:W4:Y:S01]  /*03c0*/  LDG.E R25, desc[UR4][R28.64+-0x4] ;  /* 0xfffffc041c197981 */ /* 0x000f22000c1e1900 */
[----:B--2---:R-:W-:-:S06]  /*03d0*/  IMAD.WIDE R20, R21, 0x8, R12 ;  /* 0x0000000815147825 */ /* 0x004fcc00078e020c */
[----:B------:R-:W2:Y:S01]  /*03e0*/  LDG.E.64 R20, desc[UR4][R20.64] ;  /* 0x0000000414147981 */ /* 0x000ea2000c1e1b00 */
[----:B-----5:R-:W-:-:S03]  /*03f0*/  DFMA R22, R16, R22, R18 ;  /* 0x000000161016722b */ /* 0x020fc60000000012 */
[----:B------:R-:W2:Y:S01]  /*0400*/  LDG.E.64 R18, desc[UR4][R10.64+-0x20] ;  /* 0xffffe0040a127981 */ /* 0x000ea2000c1e1b00 */
[----:B---3--:R-:W-:-:S03]  /*0410*/  IMAD.WIDE R14, R15, 0x8, R12 ;  /* 0x000000080f0e7825 */ /* 0x008fc600078e020c */
[----:B------:R-:W3:Y:S04]  /*0420*/  LDG.E.64 R16, desc[UR4][R10.64+-0x18] ;  /* 0xffffe8040a107981 */ /* 0x000ee8000c1e1b00 */
[----:B------:R-:W3:Y:S01]  /*0430*/  LDG.E.64 R14, desc[UR4][R14.64] ;  /* 0x000000040e0e7981 */ /* 0x000ee2000c1e1b00 */
[--C-:B----4-:R-:W-:Y:S01]  /*0440*/  IMAD.WIDE R26, R27, 0x8, R12.reuse ;  /* 0x000000081b1a7825 */ /* 0x110fe200078e020c */
[----:B--2---:R-:W-:Y:S02]  /*0450*/  DFMA R18, R20, R18, R22 ;  /* 0x000000121412722b */ /* 0x004fe40000000016 */
[----:B------:R-:W2:Y:S01]  /*0460*/  LDG.E.64 R22, desc[UR4][R10.64+-0x10] ;  /* 0xfffff0040a167981 */ /* 0x000ea2000c1e1b00 */
[----:B------:R-:W-:-:S03]  /*0470*/  IMAD.WIDE R24, R25, 0x8, R12 ;  /* 0x0000000819187825 */ /* 0x000fc600078e020c */
[----:B------:R-:W4:Y:S02]  /*0480*/  LDG.E.64 R20, desc[UR4][R10.64+-0x8] ;  /* 0xfffff8040a147981 */ /* 0x000f24000c1e1b00 */
[----:B---3--:R-:W-:Y:S02]  /*0490*/  DFMA R16, R14, R16, R18 ;  /* 0x000000100e10722b */ /* 0x008fe40000000012 */
[----:B------:R-:W2:Y:S04]  /*04a0*/  LDG.E.64 R14, desc[UR4][R26.64] ;  /* 0x000000041a0e7981 */ /* 0x000ea8000c1e1b00 */
[----:B------:R-:W3:Y:S04]  /*04b0*/  LDG.E R19, desc[UR4][R28.64] ;  /* 0x000000041c137981 */ /* 0x000ee8000c1e1900 */
[----:B------:R-:W5:Y:S01]  /*04c0*/  LDG.E R27, desc[UR4][R28.64+0x8] ;  /* 0x000008041c1b7981 */ /* 0x000f62000c1e1900 */
[----:B--2---:R-:W-:-:S03]  /*04d0*/  DFMA R22, R14, R22, R16 ;  /* 0x000000160e16722b */ /* 0x004fc60000000010 */
[----:B------:R-:W4:Y:S01]  /*04e0*/  LDG.E.64 R14, desc[UR4][R24.64] ;  /* 0x00000004180e7981 */ /* 0x000f22000c1e1b00 */
[----:B---3--:R-:W-:-:S03]  /*04f0*/  IMAD.WIDE R18, R19, 0x8, R12 ;  /* 0x0000000813127825 */ /* 0x008fc600078e020c */
[----:B------:R-:W2:Y:S04]  /*0500*/  LDG.E.64 R16, desc[UR4][R10.64] ;  /* 0x000000040a107981 */ /* 0x000ea8000c1e1b00 */
[----:B------:R-:W2:Y:S04]  /*0510*/  LDG.E.64 R18, desc[UR4][R18.64] ;  /* 0x0000000412127981 */ /* 0x000ea8000c1e1b00 */
[----:B------:R-:W3:Y:S01]  /*0520*/  LDG.E R25, desc[UR4][R28.64+0x4] ;  /* 0x000004041c197981 */ /* 0x000ee2000c1e1900 */
[----:B----4-:R-:W-:-:S03]  /*0530*/  DFMA R20, R14, R20, R22 ;  /* 0x000000140e14722b */ /* 0x010fc60000000016 */
[----:B------:R-:W4:Y:S01]  /*0540*/  LDG.E R23, desc[UR4][R28.64+0xc] ;  /* 0x00000c041c177981 */ /* 0x000f22000c1e1900 */
[----:B---3--:R-:W-:-:S04]  /*0550*/  IMAD.WIDE R14, R25, 0x8, R12 ;  /* 0x00000008190e7825 */ /* 0x008fc800078e020c */
[----:B--2---:R-:W-:Y:S01]  /*0560*/  DFMA R16, R18, R16, R20 ;  /* 0x000000101210722b */ /* 0x004fe20000000014 */
[----:B------:R-:W2:Y:S04]  /*0570*/  LDG.E R25, desc[UR4][R28.64+0x10] ;  /* 0x000010041c197981 */ /* 0x000ea8000c1e1900 */
[----:B------:R-:W3:Y:S04]  /*0580*/  LDG.E.64 R18, desc[UR4][R10.64+0x8] ;  /* 0x000008040a127981 */ /* 0x000ee8000c1e1b00 */
[----:B------:R-:W3:Y:S01]  /*0590*/  LDG.E.64 R14, desc[UR4][R14.64] ;  /* 0x000000040e0e7981 */ /* 0x000ee2000c1e1b00 */
[----:B-----5:R-:W-:-:S03]  /*05a0*/  IMAD.WIDE R26, R27, 0x8, R12 ;  /* 0x000000081b1a7825 */ /* 0x020fc600078e020c */
[----:B------:R-:W5:Y:S01]  /*05b0*/  LDG.E.64 R20, desc[UR4][R10.64+0x10] ;  /* 0x000010040a147981 */ /* 0x000f62000c1e1b00 */
[----:B----4-:R-:W-:-:S06]  /*05c0*/  IMAD.WIDE R22, R23, 0x8, R12 ;  /* 0x0000000817167825 */ /* 0x010fcc00078e020c */
[----:B------:R-:W4:Y:S01]  /*05d0*/  LDG.E.64 R22, desc[UR4][R22.64] ;  /* 0x0000000416167981 */ /* 0x000f22000c1e1b00 */
[----:B---3--:R-:W-:-:S03]  /*05e0*/  DFMA R18, R14, R18, R16 ;  /* 0x000000120e12722b */ /* 0x008fc60000000010 */
[----:B------:R-:W5:Y:S04]  /*05f0*/  LDG.E.64 R16, desc[UR4][R26.64] ;  /* 0x000000041a107981 */ /* 0x000f68000c1e1b00 */
[----:B------:R-:W4:Y:S04]  /*0600*/  LDG.E.64 R14, desc[UR4][R10.64+0x18] ;  /* 0x000018040a0e7981 */ /* 0x000f28000c1e1b00 */
[----:B------:R-:W3:Y:S01]  /*0610*/  LDG.E R27, desc[UR4][R28.64+0x18] ;  /* 0x000018041c1b7981 */ /* 0x000ee2000c1e1900 */
[----:B-----5:R-:W-:-:S03]  /*0620*/  DFMA R20, R16, R20, R18 ;  /* 0x000000141014722b */ /* 0x020fc60000000012 */
[----:B------:R-:W5:Y:S01]  /*0630*/  LDG.E R19, desc[UR4][R28.64+0x14] ;  /* 0x000014041c137981 */ /* 0x000f62000c1e1900 */
[----:B--2---:R-:W-:-:S03]  /*0640*/  IMAD.WIDE R16, R25, 0x8, R12 ;  /* 0x0000000819107825 */ /* 0x004fc600078e020c */
[----:B------:R-:W2:Y:S01]  /*0650*/  LDG.E R25, desc[UR4][R28.64+0x1c] ;  /* 0x00001c041c197981 */ /* 0x000ea2000c1e1900 */
[----:B----4-:R-:W-:-:S03]  /*0660*/  DFMA R22, R22, R14, R20 ;  /* 0x0000000e1616722b */ /* 0x010fc60000000014 */
[----:B------:R-:W4:Y:S04]  /*0670*/  LDG.E.64 R14, desc[UR4][R10.64+0x20] ;  /* 0x000020040a0e7981 */ /* 0x000f28000c1e1b00 */
[----:B------:R-:W4:Y:S04]  /*0680*/  LDG.E.64 R16, desc[UR4][R16.64] ;  /* 0x0000000410107981 */ /* 0x000f28000c1e1b00 */
[----:B------:R-:W2:Y:S01]  /*0690*/  LDG.E.64 R20, desc[UR4][R10.64+0x28] ;  /* 0x000028040a147981 */ /* 0x000ea2000c1e1b00 */
[----:B-----5:R-:W-:-:S06]  /*06a0*/  IMAD.WIDE R18, R19, 0x8, R12 ;  /* 0x0000000813127825 */ /* 0x020fcc00078e020c */
[----:B------:R-:W5:Y:S01]  /*06b0*/  LDG.E.64 R18, desc[UR4][R18.64] ;  /* 0x0000000412127981 */ /* 0x000f62000c1e1b00 */
[----:B----4-:R-:W-:Y:S01]  /*06c0*/  DFMA R14, R16, R14, R22 ;  /* 0x0000000e100e722b */ /* 0x010fe20000000016 */
[--C-:B---3--:R-:W-:Y:S02]  /*06d0*/  IMAD.WIDE R22, R27, 0x8, R12.reuse ;  /* 0x000000081b167825 */ /* 0x108fe400078e020c */
[----:B------:R-:W3:Y:S02]  /*06e0*/  LDG.E.64 R16, desc[UR4][R10.64+0x30] ;  /* 0x000030040a107981 */ /* 0x000ee4000c1e1b00 */
[----:B--2---:R-:W-:Y:S02]  /*06f0*/  IMAD.WIDE R12, R25, 0x8, R12 ;  /* 0x00000008190c7825 */ /* 0x004fe400078e020c */
[----:B------:R-:W2:Y:S04]  /*0700*/  LDG.E.64 R26, desc[UR4][R10.64+0x38] ;  /* 0x000038040a1a7981 */ /* 0x000ea8000c1e1b00 */
[----:B------:R-:W3:Y:S04]  /*0710*/  LDG.E.64 R22, desc[UR4][R22.64] ;  /* 0x0000000416167981 */ /* 0x000ee8000c1e1b00 */
[----:B------:R-:W2:Y:S01]  /*0720*/  LDG.E.64 R12, desc[UR4][R12.64] ;  /* 0x000000040c0c7981 */ /* 0x000ea2000c1e1b00 */
[----:B------:R-:W-:-:S04]  /*0730*/  IADD3 R3, PT, PT, R3, 0x10, RZ ;  /* 0x0000001003037810 */ /* 0x000fc80007ffe0ff */
[----:B------:R-:W-:Y:S02]  /*0740*/  ISETP.NE.AND P1, PT, R3, RZ, PT ;  /* 0x000000ff0300720c */ /* 0x000fe40003f25270 */
[----:B------:R-:W-:Y:S01]  /*0750*/  IADD3 R2, PT, PT, R2, 0x10, RZ ;  /* 0x0000001002027810 */ /* 0x000fe20007ffe0ff */
[----:B-----5:R-:W-:-:S08]  /*0760*/  DFMA R14, R18, R20, R14 ;  /* 0x00000014120e722b */ /* 0x020fd0000000000e */
[----:B---3--:R-:W-:-:S08]  /*0770*/  DFMA R14, R22, R16, R14 ;  /* 0x00000010160e722b */ /* 0x008fd0000000000e */
[----:B--2---:R-:W-:Y:S01]  /*0780*/  DFMA R26, R12, R26, R14 ;  /* 0x0000001a0c1a722b */ /* 0x004fe2000000000e */
[----:B------:R-:W-:Y:S10]  /*0790*/  @P1 BRA `(.L_x_29) ;  /* 0xfffffff800a41947 */ /* 0x000ff4000383ffff */
.L_x_28:
[----:B------:R-:W-:Y:S05]  /*07a0*/  BSYNC.RECONVERGENT B1 ;  /* 0x0000000000017941 */ /* 0x000fea0003800200 */
.L_x_27:
[----:B------:R-:W-:Y:S05]  /*07b0*/  @!P0 BRA `(.L_x_26) ;  /* 0x0000000400948947 */ /* 0x000fea0003800000 */
[----:B------:R-:W-:Y:S01]  /*07c0*/  ISETP.GE.U32.AND P0, PT, R5, 0x8, PT ;  /* 0x000000080500780c */ /* 0x000fe20003f06070 */
[----:B------:R-:W-:Y:S01]  /*07d0*/  BSSY.RECONVERGENT B1, `(.L_x_30) ;  /* 0x0000032000017945 */ /* 0x000fe20003800200 */
[----:B------:R-:W-:-:S04]  /*07e0*/  LOP3.LUT R3, R4, 0x7, RZ, 0xc0, !PT ;  /* 0x0000000704037812 */ /* 0x000fc800078ec0ff */
[----:B------:R-:W-:-:S07]  /*07f0*/  ISETP.NE.AND P1, PT, R3, RZ, PT ;  /* 0x000000ff0300720c */ /* 0x000fce0003f25270 */
[----:B------:R-:W-:Y:S06]  /*0800*/  @!P0 BRA `(.L_x_31) ;  /* 0x0000000000b88947 */ /* 0x000fec0003800000 */
[----:B------:R-:W0:Y:S08]  /*0810*/  LDC.64 R28, c[0x0][0x3a0] ;  /* 0x0000e800ff1c7b82 */ /* 0x000e300000000a00 */
[----:B------:R-:W1:Y:S08]  /*0820*/  LDC.64 R6, c[0x0][0x398] ;  /* 0x0000e600ff067b82 */ /* 0x000e700000000a00 */
[----:B------:R-:W2:Y:S01]  /*0830*/  LDC.64 R8, c[0x0][0x388] ;  /* 0x0000e200ff087b82 */ /* 0x000ea20000000a00 */
[----:B0-----:R-:W-:-:S05]  /*0840*/  IMAD.WIDE R28, R2, 0x4, R28 ;  /* 0x00000004021c7825 */ /* 0x001fca00078e021c */
[----:B------:R-:W2:Y:S04]  /*0850*/  LDG.E R25, desc[UR4][R28.64] ;  /* 0x000000041c197981 */ /* 0x000ea8000c1e1900 */
[----:B------:R-:W3:Y:S01]  /*0860*/  LDG.E R11, desc[UR4][R28.64+0x4] ;  /* 0x000004041c0b7981 */ /* 0x000ee2000c1e1900 */
[----:B-1----:R-:W-:-:S03]  /*0870*/  IMAD.WIDE R6, R2, 0x8, R6 ;  /* 0x0000000802067825 */ /* 0x002fc600078e0206 */
[----:B------:R-:W4:Y:S04]  /*0880*/  LDG.E R19, desc[UR4][R28.64+0x8] ;  /* 0x000008041c137981 */ /* 0x000f28000c1e1900 */
[----:B------:R-:W5:Y:S04]  /*0890*/  LDG.E.64 R16, desc[UR4][R6.64] ;  /* 0x0000000406107981 */ /* 0x000f68000c1e1b00 */
[----:B------:R-:W5:Y:S04]  /*08a0*/  LDG.E R13, desc[UR4][R28.64+0xc] ;  /* 0x00000c041c0d7981 */ /* 0x000f68000c1e1900 */
[----:B------:R-:W5:Y:S04]  /*08b0*/  LDG.E.64 R22, desc[UR4][R6.64+0x8] ;  /* 0x0000080406167981 */ /* 0x000f68000c1e1b00 */
[----:B------:R-:W5:Y:S04]  /*08c0*/  LDG.E R15, desc[UR4][R28.64+0x10] ;  /* 0x000010041c0f7981 */ /* 0x000f68000c1e1900 */
[----:B------:R-:W5:Y:S01]  /*08d0*/  LDG.E R5, desc[UR4][R28.64+0x1c] ;  /* 0x00001c041c057981 */ /* 0x000f62000c1e1900 */
[----:B--2---:R-:W-:-:S05]  /*08e0*/  IMAD.WIDE R24, R25, 0x8, R8 ;  /* 0x0000000819187825 */ /* 0x004fca00078e0208 */
[----:B------:R-:W2:Y:S01]  /*08f0*/  LDG.E.64 R20, desc[UR4][R24.64] ;  /* 0x0000000418147981 */ /* 0x000ea2000c1e1b00 */
[----:B---3--:R-:W-:-:S06]  /*0900*/  IMAD.WIDE R10, R11, 0x8, R8 ;  /* 0x000000080b0a7825 */ /* 0x008fcc00078e0208 */
[----:B------:R-:W3:Y:S01]  /*0910*/  LDG.E.64 R10, desc[UR4][R10.64] ;  /* 0x000000040a0a7981 */ /* 0x000ee2000c1e1b00 */
[----:B----4-:R-:W-:-:S03]  /*0920*/  IMAD.WIDE R18, R19, 0x8, R8 ;  /* 0x0000000813127825 */ /* 0x010fc600078e0208 */
[----:B------:R-:W4:Y:S04]  /*0930*/  LDG.E R25, desc[UR4][R28.64+0x18] ;  /* 0x000018041c197981 */ /* 0x000f28000c1e1900 */
[----:B------:R-:W4:Y:S01]  /*0940*/  LDG.E.64 R18, desc[UR4][R18.64] ;  /* 0x0000000412127981 */ /* 0x000f22000c1e1b00 */
[----:B-----5:R-:W-:-:S06]  /*0950*/  IMAD.WIDE R12, R13, 0x8, R8 ;  /* 0x000000080d0c7825 */ /* 0x020fcc00078e0208 */
[----:B------:R-:W5:Y:S01]  /*0960*/  LDG.E.64 R12, desc[UR4][R12.64] ;  /* 0x000000040c0c7981 */ /* 0x000f62000c1e1b00 */
[----:B--2---:R-:W-:-:S03]  /*0970*/  DFMA R16, R20, R16, R26 ;  /* 0x000000101410722b */ /* 0x004fc6000000001a */
[----:B------:R-:W2:Y:S04]  /*0980*/  LDG.E.64 R20, desc[UR4][R6.64+0x10] ;  /* 0x0000100406147981 */ /* 0x000ea8000c1e1b00 */
[----:B------:R-:W5:Y:S01]  /*0990*/  LDG.E R27, desc[UR4][R28.64+0x14] ;  /* 0x000014041c1b7981 */ /* 0x000f62000c1e1900 */
[----:B---3--:R-:W-:-:S03]  /*09a0*/  DFMA R22, R10, R22, R16 ;  /* 0x000000160a16722b */ /* 0x008fc60000000010 */
[----:B------:R-:W3:Y:S01]  /*09b0*/  LDG.E.64 R10, desc[UR4][R6.64+0x18] ;  /* 0x00001804060a7981 */ /* 0x000ee2000c1e1b00 */
[----:B------:R-:W-:-:S03]  /*09c0*/  IMAD.WIDE R14, R15, 0x8, R8 ;  /* 0x000000080f0e7825 */ /* 0x000fc600078e0208 */
[----:B------:R-:W3:Y:S04]  /*09d0*/  LDG.E.64 R16, desc[UR4][R6.64+0x20] ;  /* 0x0000200406107981 */ /* 0x000ee8000c1e1b00 */
[----:B------:R-:W3:Y:S01]  /*09e0*/  LDG.E.64 R14, desc[UR4][R14.64] ;  /* 0x000000040e0e7981 */ /* 0x000ee2000c1e1b00 */
[----:B----4-:R-:W-:-:S06]  /*09f0*/  IMAD.WIDE R24, R25, 0x8, R8 ;  /* 0x0000000819187825 */ /* 0x010fcc00078e0208 */
[----:B------:R-:W4:Y:S01]  /*0a00*/  LDG.E.64 R24, desc[UR4][R24.64] ;  /* 0x0000000418187981 */ /* 0x000f22000c1e1b00 */
[----:B--2---:R-:W-:-:S03]  /*0a10*/  DFMA R18, R18, R20, R22 ;  /* 0x000000141212722b */ /* 0x004fc60000000016 */
[----:B------:R-:W2:Y:S01]  /*0a20*/  LDG.E.64 R20, desc[UR4][R6.64+0x28] ;  /* 0x0000280406147981 */ /* 0x000ea2000c1e1b00 */
[----:B-----5:R-:W-:-:S06]  /*0a30*/  IMAD.WIDE R22, R27, 0x8, R8 ;  /* 0x000000081b167825 */ /* 0x020fcc00078e0208 */
[----:B------:R-:W2:Y:S01]  /*0a40*/  LDG.E.64 R22, desc[UR4][R22.64] ;  /* 0x0000000416167981 */ /* 0x000ea2000c1e1b00 */
[----:B---3--:R-:W-:-:S03]  /*0a50*/  DFMA R10, R12, R10, R18 ;  /* 0x0000000a0c0a722b */ /* 0x008fc60000000012 */
[----:B------:R-:W4:Y:S01]  /*0a60*/  LDG.E.64 R12, desc[UR4][R6.64+0x30] ;  /* 0x00003004060c7981 */ /* 0x000f22000c1e1b00 */
[----:B------:R-:W-:-:S03]  /*0a70*/  IMAD.WIDE R18, R5, 0x8, R8 ;  /* 0x0000000805127825 */ /* 0x000fc600078e0208 */
[----:B------:R-:W3:Y:S04]  /*0a80*/  LDG.E.64 R8, desc[UR4][R6.64+0x38] ;  /* 0x0000380406087981 */ /* 0x000ee8000c1e1b00 */
[----:B------:R-:W3:Y:S01]  /*0a90*/  LDG.E.64 R26, desc[UR4][R18.64] ;  /* 0x00000004121a7981 */ /* 0x000ee2000c1e1b00 */
[----:B------:R-:W-:Y:S01]  /*0aa0*/  DFMA R10, R14, R16, R10 ;  /* 0x000000100e0a722b */ /* 0x000fe2000000000a */
[----:B------:R-:W-:-:S07]  /*0ab0*/  IADD3 R2, PT, PT, R2, 0x8, RZ ;  /* 0x0000000802027810 */ /* 0x000fce0007ffe0ff */
[----:B--2---:R-:W-:-:S08]  /*0ac0*/  DFMA R10, R22, R20, R10 ;  /* 0x00000014160a722b */ /* 0x004fd0000000000a */
[----:B----4-:R-:W-:-:S08]  /*0ad0*/  DFMA R10, R24, R12, R10 ;  /* 0x0000000c180a722b */ /* 0x010fd0000000000a */
[----:B---3--:R-:W-:-:S11]  /*0ae0*/  DFMA R26, R26, R8, R10 ;  /* 0x000000081a1a722b */ /* 0x008fd6000000000a */
.L_x_31:
[----:B------:R-:W-:Y:S05]  /*0af0*/  BSYNC.RECONVERGENT B1 ;  /* 0x0000000000017941 */ /* 0x000fea0003800200 */
.L_x_30:
        /* <DEDUP_REMOVED lines=10> */
[----:B------:R-:W1:Y:S04]  /*0ba0*/  LDG.E R13, desc[UR4][R4.64] ;  /* 0x00000004040d7981 */ /* 0x000e68000c1e1900 */
[----:B------:R-:W3:Y:S04]  /*0bb0*/  LDG.E R9, desc[UR4][R4.64+0x4] ;  /* 0x0000040404097981 */ /* 0x000ee8000c1e1900 */
[----:B------:R-:W4:Y:S04]  /*0bc0*/  LDG.E R25, desc[UR4][R4.64+0x8] ;  /* 0x0000080404197981 */ /* 0x000f28000c1e1900 */
[----:B------:R-:W5:Y:S01]  /*0bd0*/  LDG.E R3, desc[UR4][R4.64+0xc] ;  /* 0x00000c0404037981 */ /* 0x000f62000c1e1900 */
[----:B--2---:R-:W-:-:S05]  /*0be0*/  IMAD.WIDE R20, R2, 0x8, R20 ;  /* 0x0000000802147825 */ /* 0x004fca00078e0214 */
[----:B------:R-:W2:Y:S04]  /*0bf0*/  LDG.E.64 R14, desc[UR4][R20.64] ;  /* 0x00000004140e7981 */ /* 0x000ea8000c1e1b00 */
[----:B------:R-:W2:Y:S04]  /*0c00*/  LDG.E.64 R10, desc[UR4][R20.64+0x8] ;  /* 0x00000804140a7981 */ /* 0x000ea8000c1e1b00 */
[----:B------:R-:W2:Y:S04]  /*0c10*/  LDG.E.64 R6, desc[UR4][R20.64+0x10] ;  /* 0x0000100414067981 */ /* 0x000ea8000c1e1b00 */
[----:B------:R-:W2:Y:S01]  /*0c20*/  LDG.E.64 R22, desc[UR4][R20.64+0x18] ;  /* 0x0000180414167981 */ /* 0x000ea2000c1e1b00 */
[----:B-1----:R-:W-:-:S04]  /*0c30*/  IMAD.WIDE R12, R13, 0x8, R18 ;  /* 0x000000080d0c7825 */ /* 0x002fc800078e0212 */
[--C-:B---3--:R-:W-:Y:S02]  /*0c40*/  IMAD.WIDE R8, R9, 0x8, R18.reuse ;  /* 0x0000000809087825 */ /* 0x108fe400078e0212 */
[----:B------:R-:W2:Y:S04]  /*0c50*/  LDG.E.64 R12, desc[UR4][R12.64] ;  /* 0x000000040c0c7981 */ /* 0x000ea8000c1e1b00 */
[----:B------:R-:W3:Y:S01]  /*0c60*/  LDG.E.64 R8, desc[UR4][R8.64] ;  /* 0x0000000408087981 */ /* 0x000ee2000c1e1b00 */
[----:B----4-:R-:W-:-:S05]  /*0c70*/  IMAD.WIDE R24, R25, 0x8, R18 ;  /* 0x0000000819187825 */ /* 0x010fca00078e0212 */
[----:B------:R-:W4:Y:S01]  /*0c80*/  LDG.E.64 R4, desc[UR4][R24.64] ;  /* 0x0000000418047981 */ /* 0x000f22000c1e1b00 */
[----:B-----5:R-:W-:-:S06]  /*0c90*/  IMAD.WIDE R18, R3, 0x8, R18 ;  /* 0x0000000803127825 */ /* 0x020fcc00078e0212 */
[----:B------:R-:W5:Y:S01]  /*0ca0*/  LDG.E.64 R18, desc[UR4][R18.64] ;  /* 0x0000000412127981 */ /* 0x000f62000c1e1b00 */
[----:B------:R-:W-:Y:S01]  /*0cb0*/  IADD3 R2, PT, PT, R2, 0x4, RZ ;  /* 0x0000000402027810 */ /* 0x000fe20007ffe0ff */
[----:B--2---:R-:W-:-:S08]  /*0cc0*/  DFMA R14, R12, R14, R26 ;  /* 0x0000000e0c0e722b */ /* 0x004fd0000000001a */
[----:B---3--:R-:W-:-:S08]  /*0cd0*/  DFMA R10, R8, R10, R14 ;  /* 0x0000000a080a722b */ /* 0x008fd0000000000e */
[----:B----4-:R-:W-:-:S08]  /*0ce0*/  DFMA R4, R4, R6, R10 ;  /* 0x000000060404722b */ /* 0x010fd0000000000a */
[----:B-----5:R-:W-:-:S11]  /*0cf0*/  DFMA R26, R18, R22, R4 ;  /* 0x00000016121a722b */ /* 0x020fd60000000004 */
.L_x_33:
[----:B------:R-:W-:Y:S05]  /*0d00*/  BSYNC.RECONVERGENT B1 ;  /* 0x0000000000017941 */ /* 0x000fea0003800200 */
.L_x_32:
[----:B------:R-:W-:Y:S05]  /*0d10*/  @!P1 BRA `(.L_x_26) ;  /* 0x00000000003c9947 */ /* 0x000fea0003800000 */
[----:B------:R-:W0:Y:S01]  /*0d20*/  LDC.64 R14, c[0x0][0x388] ;  /* 0x0000e200ff0e7b82 */ /* 0x000e220000000a00 */
[----:B------:R-:W-:-:S07]  /*0d30*/  IADD3 R16, PT, PT, -R16, RZ, RZ ;  /* 0x000000ff10107210 */ /* 0x000fce0007ffe1ff */
[----:B------:R-:W1:Y:S08]  /*0d40*/  LDC.64 R10, c[0x0][0x398] ;  /* 0x0000e600ff0a7b82 */ /* 0x000e700000000a00 */
[----:B------:R-:W2:Y:S02]  /*0d50*/  LDC.64 R12, c[0x0][0x3a0] ;  /* 0x0000e800ff0c7b82 */ /* 0x000ea40000000a00 */
.L_x_34:
[----:B--2---:R-:W-:-:S06]  /*0d60*/  IMAD.WIDE R6, R2, 0x4, R12 ;  /* 0x0000000402067825 */ /* 0x004fcc00078e020c */
[----:B------:R-:W0:Y:S01]  /*0d70*/  LDG.E R7, desc[UR4][R6.64] ;  /* 0x0000000406077981 */ /* 0x000e22000c1e1900 */
[----:B-1----:R-:W-:-:S06]  /*0d80*/  IMAD.WIDE R4, R2, 0x8, R10 ;  /* 0x0000000802047825 */ /* 0x002fcc00078e020a */
[----:B------:R-:W2:Y:S01]  /*0d90*/  LDG.E.64 R4, desc[UR4][R4.64] ;  /* 0x0000000404047981 */ /* 0x000ea2000c1e1b00 */
[----:B------:R-:W-:Y:S01]  /*0da0*/  IADD3 R16, PT, PT, R16, 0x1, RZ ;  /* 0x0000000110107810 */ /* 0x000fe20007ffe0ff */
[----:B0-----:R-:W-:-:S06]  /*0db0*/  IMAD.WIDE R8, R7, 0x8, R14 ;  /* 0x0000000807087825 */ /* 0x001fcc00078e020e */
[----:B------:R-:W2:Y:S01]  /*0dc0*/  LDG.E.64 R8, desc[UR4][R8.64] ;  /* 0x0000000408087981 */ /* 0x000ea2000c1e1b00 */
[----:B------:R-:W-:Y:S02]  /*0dd0*/  ISETP.NE.AND P0, PT, R16, RZ, PT ;  /* 0x000000ff1000720c */ /* 0x000fe40003f05270 */
[----:B------:R-:W-:Y:S01]  /*0de0*/  IADD3 R2, PT, PT, R2, 0x1, RZ ;  /* 0x0000000102027810 */ /* 0x000fe20007ffe0ff */
[----:B--2---:R-:W-:-:S10]  /*0df0*/  DFMA R26, R8, R4, R26 ;  /* 0x00000004081a722b */ /* 0x004fd4000000001a */
[----:B------:R-:W-:Y:S05]  /*0e00*/  @P0 BRA `(.L_x_34) ;  /* 0xfffffffc00d40947 */ /* 0x000fea000383ffff */
.L_x_26:
[----:B------:R-:W-:Y:S05]  /*0e10*/  BSYNC.RECONVERGENT B0 ;  /* 0x0000000000007941 */ /* 0x000fea0003800200 */
.L_x_25:
[----:B------:R-:W0:Y:S02]  /*0e20*/  LDC.64 R2, c[0x0][0x380] ;  /* 0x0000e000ff027b82 */ /* 0x000e240000000a00 */
[----:B0-----:R-:W-:-:S05]  /*0e30*/  IMAD.WIDE R2, R0, 0x8, R2 ;  /* 0x0000000800027825 */ /* 0x001fca00078e0202 */
[----:B------:R-:W-:Y:S01]  /*0e40*/  STG.E.64 desc[UR4][R2.64], R26 ;  /* 0x0000001a02007986 */ /* 0x000fe2000c101b04 */
[----:B------:R-:W-:Y:S05]  /*0e50*/  EXIT ;  /* 0x000000000000794d */ /* 0x000fea0003800000 */
.L_x_35:
        /* <DEDUP_REMOVED lines=10> */
.L_x_84:


//--------------------- .text._Z12cudasetconstPddi --------------------------
	.section	.text._Z12cudasetconstPddi,"ax",@progbits
	.align	128
        .global         _Z12cudasetconstPddi
        .type           _Z12cudasetconstPddi,@function
        .size           _Z12cudasetconstPddi,(.L_x_85 - _Z12cudasetconstPddi)
        .other          _Z12cudasetconstPddi,@"STO_CUDA_ENTRY STV_DEFAULT"
_Z12cudasetconstPddi:
.text._Z12cudasetconstPddi:
        /* <DEDUP_REMOVED lines=10> */
[----:B------:R-:W1:Y:S01]  /*00a0*/  LDC.64 R4, c[0x0][0x388] ;  /* 0x0000e200ff047b82 */ /* 0x000e620000000a00 */
[----:B0-----:R-:W-:-:S05]  /*00b0*/  IMAD.WIDE R2, R7, 0x8, R2 ;  /* 0x0000000807027825 */ /* 0x001fca00078e0202 */
[----:B-1----:R-:W-:Y:S01]  /*00c0*/  STG.E.64 desc[UR4][R2.64], R4 ;  /* 0x0000000402007986 */ /* 0x002fe2000c101b04 */
[----:B------:R-:W-:Y:S05]  /*00d0*/  EXIT ;  /* 0x000000000000794d */ /* 0x000fea0003800000 */
.L_x_36:
        /* <DEDUP_REMOVED lines=10> */
.L_x_85:


//--------------------- .text._Z15cudadiagprecondiPdPiS0_S_ --------------------------
	.section	.text._Z15cudadiagprecondiPdPiS0_S_,"ax",@progbits
	.align	128
        .global         _Z15cudadiagprecondiPdPiS0_S_
        .type           _Z15cudadiagprecondiPdPiS0_S_,@function
        .size           _Z15cudadiagprecondiPdPiS0_S_,(.L_x_72 - _Z15cudadiagprecondiPdPiS0_S_)
        .other          _Z15cudadiagprecondiPdPiS0_S_,@"STO_CUDA_ENTRY STV_DEFAULT"
_Z15cudadiagprecondiPdPiS0_S_:
.text._Z15cudadiagprecondiPdPiS0_S_:
        /* <DEDUP_REMOVED lines=16> */
[--C-:B------:R-:W-:Y:S01]  /*0100*/  IMAD.IADD R0, R5, 0x1, -R4.reuse ;  /* 0x0000000105007824 */ /* 0x100fe200078e0a04 */
[----:B------:R-:W-:Y:S01]  /*0110*/  BSSY.RECONVERGENT B0, `(.L_x_37) ;  /* 0x000002a000007945 */ /* 0x000fe20003800200 */
[----:B------:R-:W-:-:S03]  /*0120*/  IMAD.MOV.U32 R3, RZ, RZ, R4 ;  /* 0x000000ffff037224 */ /* 0x000fc600078e0004 */
[----:B------:R-:W-:Y:S01]  /*0130*/  LOP3.LUT P0, R0, R0, 0x3, RZ, 0xc0, !PT ;  /* 0x0000000300007812 */ /* 0x000fe2000780c0ff */
[----:B0-----:R-:W-:-:S12]  /*0140*/  IMAD.WIDE R8, R2, 0x8, R8 ;  /* 0x0000000802087825 */ /* 0x001fd800078e0208 */
[----:B------:R-:W-:Y:S05]  /*0150*/  @!P0 BRA `(.L_x_38) ;  /* 0x0000000000948947 */ /* 0x000fea0003800000 */
[----:B------:R-:W0:Y:S01]  /*0160*/  LDC.64 R18, c[0x0][0x390] ;  /* 0x0000e400ff127b82 */ /* 0x000e220000000a00 */
[----:B------:R-:W-:Y:S01]  /*0170*/  IMAD.MOV R6, RZ, RZ, -R0 ;  /* 0x000000ffff067224 */ /* 0x000fe200078e0a00 */
[----:B------:R-:W-:-:S06]  /*0180*/  MOV R3, R4 ;  /* 0x0000000400037202 */ /* 0x000fcc0000000f00 */
[----:B------:R-:W1:Y:S02]  /*0190*/  LDC.64 R20, c[0x0][0x388] ;  /* 0x0000e200ff147b82 */ /* 0x000e640000000a00 */
.L_x_43:
[----:B0-----:R-:W-:-:S06]  /*01a0*/  IMAD.WIDE R10, R3, 0x4, R18 ;  /* 0x00000004030a7825 */ /* 0x001fcc00078e0212 */
[----:B--2---:R-:W2:Y:S01]  /*01b0*/  LDG.E R11, desc[UR8][R10.64] ;  /* 0x000000080a0b7981 */ /* 0x004ea2000c1e1900 */
[----:B------:R-:W-:Y:S01]  /*01c0*/  VIADD R6, R6, 0x1 ;  /* 0x0000000106067836 */ /* 0x000fe20000000000 */
[----:B------:R-:W-:Y:S04]  /*01d0*/  BSSY.RECONVERGENT B1, `(.L_x_39) ;  /* 0x000001b000017945 */ /* 0x000fe80003800200 */
[----:B------:R-:W-:Y:S02]  /*01e0*/  ISETP.NE.AND P0, PT, R6, RZ, PT ;  /* 0x000000ff0600720c */ /* 0x000fe40003f05270 */
[----:B--2---:R-:W-:-:S13]  /*01f0*/  ISETP.NE.AND P1, PT, R11, R2, PT ;  /* 0x000000020b00720c */ /* 0x004fda0003f25270 */
[----:B------:R-:W-:Y:S05]  /*0200*/  @P1 BRA `(.L_x_40) ;  /* 0x00000000005c1947 */ /* 0x000fea0003800000 */
[----:B-1----:R-:W-:-:S06]  /*0210*/  IMAD.WIDE R10, R3, 0x8, R20 ;  /* 0x00000008030a7825 */ /* 0x002fcc00078e0214 */
[----:B------:R-:W2:Y:S02]  /*0220*/  LDG.E.64 R10, desc[UR8][R10.64] ;  /* 0x000000080a0a7981 */ /* 0x000ea4000c1e1b00 */
[----:B--2---:R-:W-:-:S14]  /*0230*/  DSETP.NEU.AND P1, PT, R10, RZ, PT ;  /* 0x000000ff0a00722a */ /* 0x004fdc0003f2d000 */
[----:B------:R-:W-:Y:S02]  /*0240*/  @!P1 IMAD.MOV.U32 R12, RZ, RZ, 0x0 ;  /* 0x00000000ff0c9424 */ /* 0x000fe400078e00ff */
[----:B------:R-:W-:-:S05]  /*0250*/  @!P1 IMAD.MOV.U32 R13, RZ, RZ, 0x3ff00000 ;  /* 0x3ff00000ff0d9424 */ /* 0x000fca00078e00ff */
[----:B------:R0:W-:Y:S01]  /*0260*/  @!P1 STG.E.64 desc[UR8][R8.64], R12 ;  /* 0x0000000c08009986 */ /* 0x0001e2000c101b08 */
[----:B------:R-:W-:Y:S05]  /*0270*/  @!P1 BRA `(.L_x_40) ;  /* 0x0000000000409947 */ /* 0x000fea0003800000 */
[----:B0-----:R-:W0:Y:S01]  /*0280*/  MUFU.RCP64H R13, R11 ;  /* 0x0000000b000d7308 */ /* 0x001e220000001800 */
[----:B------:R-:W-:Y:S01]  /*0290*/  IADD3 R12, PT, PT, R11, 0x300402, RZ ;  /* 0x003004020b0c7810 */ /* 0x000fe20007ffe0ff */
[----:B------:R-:W-:Y:S03]  /*02a0*/  BSSY.RECONVERGENT B2, `(.L_x_41) ;  /* 0x000000c000027945 */ /* 0x000fe60003800200 */
[----:B------:R-:W-:Y:S02]  /*02b0*/  FSETP.GEU.AND P1, PT, |R12|, 5.8789094863358348022e-39, PT ;  /* 0x004004020c00780b */ /* 0x000fe40003f2e200 */
[----:B0-----:R-:W-:-:S08]  /*02c0*/  DFMA R14, -R10, R12, 1 ;  /* 0x3ff000000a0e742b */ /* 0x001fd0000000010c */
[----:B------:R-:W-:-:S08]  /*02d0*/  DFMA R14, R14, R14, R14 ;  /* 0x0000000e0e0e722b */ /* 0x000fd0000000000e */
[----:B------:R-:W-:-:S08]  /*02e0*/  DFMA R14, R12, R14, R12 ;  /* 0x0000000e0c0e722b */ /* 0x000fd0000000000c */
[----:B------:R-:W-:-:S08]  /*02f0*/  DFMA R16, -R10, R14, 1 ;  /* 0x3ff000000a10742b */ /* 0x000fd0000000010e */
[----:B------:R-:W-:Y:S01]  /*0300*/  DFMA R14, R14, R16, R14 ;  /* 0x000000100e0e722b */ /* 0x000fe2000000000e */
[----:B------:R-:W-:Y:S10]  /*0310*/  @P1 BRA `(.L_x_42) ;  /* 0x0000000000101947 */ /* 0x000ff40003800000 */
[----:B------:R-:W-:Y:S02]  /*0320*/  LOP3.LUT R14, R11, 0x7fffffff, RZ, 0xc0, !PT ;  /* 0x7fffffff0b0e7812 */ /* 0x000fe400078ec0ff */
[----:B------:R-:W-:-:S03]  /*0330*/  MOV R0, 0x360 ;  /* 0x0000036000007802 */ /* 0x000fc60000000f00 */
[----:B------:R-:W-:-:S07]  /*0340*/  VIADD R14, R14, 0xfff00000 ;  /* 0xfff000000e0e7836 */ /* 0x000fce0000000000 */
[----:B------:R-:W-:Y:S05]  /*0350*/  CALL.REL.NOINC `($__internal_0_$__cuda_sm20_dblrcp_rn_slowpath_v3) ;  /* 0x0000000800307944 */ /* 0x000fea0003c00000 */
.L_x_42:
[----:B------:R-:W-:Y:S05]  /*0360*/  BSYNC.RECONVERGENT B2 ;  /* 0x0000000000027941 */ /* 0x000fea0003800200 */
.L_x_41:
[----:B------:R2:W-:Y:S02]  /*0370*/  STG.E.64 desc[UR8][R8.64], R14 ;  /* 0x0000000e08007986 */ /* 0x0005e4000c101b08 */
.L_x_40:
[----:B------:R-:W-:Y:S05]  /*0380*/  BSYNC.RECONVERGENT B1 ;  /* 0x0000000000017941 */ /* 0x000fea0003800200 */
.L_x_39:
[----:B------:R-:W-:Y:S01]  /*0390*/  VIADD R3, R3, 0x1 ;  /* 0x0000000103037836 */ /* 0x000fe20000000000 */
[----:B------:R-:W-:Y:S06]  /*03a0*/  @P0 BRA `(.L_x_43) ;  /* 0xfffffffc007c0947 */ /* 0x000fec000383ffff */
.L_x_38:
[----:B------:R-:W-:Y:S05]  /*03b0*/  BSYNC.RECONVERGENT B0 ;  /* 0x0000000000007941 */ /* 0x000fea0003800200 */
.L_x_37:
[----:B------:R-:W-:-:S05]  /*03c0*/  IMAD.IADD R0, R4, 0x1, -R5 ;  /* 0x0000000104007824 */ /* 0x000fca00078e0a05 */
[----:B------:R-:W-:-:S13]  /*03d0*/  ISETP.GT.U32.AND P0, PT, R0, -0x4, PT ;  /* 0xfffffffc0000780c */ /* 0x000fda0003f04070 */
[----:B------:R-:W-:Y:S05]  /*03e0*/  @P0 EXIT ;  /* 0x000000000000094d */ /* 0x000fea0003800000 */
[----:B------:R-:W3:Y:S01]  /*03f0*/  LDCU.64 UR6, c[0x0][0x390] ;  /* 0x00007200ff0677ac */ /* 0x000ee20008000a00 */
[----:B------:R-:W-:Y:S01]  /*0400*/  IADD3 R18, PT, PT, -R5, R3, RZ ;  /* 0x0000000305127210 */ /* 0x000fe20007ffe1ff */
[----:B------:R-:W4:Y:S01]  /*0410*/  LDCU.64 UR4, c[0x0][0x388] ;  /* 0x00007100ff0477ac */ /* 0x000f220008000a00 */
[----:B---3--:R-:W-:Y:S02]  /*0420*/  UIADD3 UR6, UP0, UPT, UR6, 0x8, URZ ;  /* 0x0000000806067890 */ /* 0x008fe4000ff1e0ff */
[----:B----4-:R-:W-:Y:S02]  /*0430*/  UIADD3 UR4, UP1, UPT, UR4, 0x10, URZ ;  /* 0x0000001004047890 */ /* 0x010fe4000ff3e0ff */
[----:B------:R-:W-:Y:S02]  /*0440*/  UIADD3.X UR7, UPT, UPT, URZ, UR7, URZ, UP0, !UPT ;  /* 0x00000007ff077290 */ /* 0x000fe400087fe4ff */
[----:B------:R-:W-:-:S12]  /*0450*/  UIADD3.X UR5, UPT, UPT, URZ, UR5, URZ, UP1, !UPT ;  /* 0x00000005ff057290 */ /* 0x000fd80008ffe4ff */
.L_x_61:
[----:B0-----:R-:W-:Y:S02]  /*0460*/  IMAD.U32 R4, RZ, RZ, UR6 ;  /* 0x00000006ff047e24 */ /* 0x001fe4000f8e00ff */
[----:B------:R-:W-:Y:S02]  /*0470*/  IMAD.U32 R5, RZ, RZ, UR7 ;  /* 0x00000007ff057e24 */ /* 0x000fe4000f8e00ff */
[----:B------:R-:W-:-:S05]  /*0480*/  IMAD.WIDE R4, R3, 0x4, R4 ;  /* 0x0000000403047825 */ /* 0x000fca00078e0204 */
[----:B---3--:R-:W3:Y:S01]  /*0490*/  LDG.E R7, desc[UR8][R4.64+-0x8] ;  /* 0xfffff80804077981 */ /* 0x008ee2000c1e1900 */
[----:B------:R-:W-:Y:S01]  /*04a0*/  VIADD R18, R18, 0x4 ;  /* 0x0000000412127836 */ /* 0x000fe20000000000 */
[----:B------:R-:W-:Y:S01]  /*04b0*/  MOV R6, UR4 ;  /* 0x0000000400067c02 */ /* 0x000fe20008000f00 */
[----:B------:R-:W-:Y:S03]  /*04c0*/  BSSY.RECONVERGENT B0, `(.L_x_44) ;  /* 0x000001d000007945 */ /* 0x000fe60003800200 */
[----:B------:R-:W-:Y:S02]  /*04d0*/  ISETP.NE.AND P0, PT, R18, RZ, PT ;  /* 0x000000ff1200720c */ /* 0x000fe40003f05270 */
[----:B---3--:R-:W-:Y:S01]  /*04e0*/  ISETP.NE.AND P1, PT, R7, R2, PT ;  /* 0x000000020700720c */ /* 0x008fe20003f25270 */
[----:B------:R-:W-:Y:S02]  /*04f0*/  IMAD.U32 R7, RZ, RZ, UR5 ;  /* 0x00000005ff077e24 */ /* 0x000fe4000f8e00ff */
[----:B------:R-:W-:-:S10]  /*0500*/  IMAD.WIDE R6, R3, 0x8, R6 ;  /* 0x0000000803067825 */ /* 0x000fd400078e0206 */
[----:B----4-:R-:W-:Y:S05]  /*0510*/  @P1 BRA `(.L_x_45) ;  /* 0x00000000005c1947 */ /* 0x010fea0003800000 */
[----:B------:R-:W3:Y:S02]  /*0520*/  LDG.E.64 R10, desc[UR8][R6.64+-0x10] ;  /* 0xfffff008060a7981 */ /* 0x000ee4000c1e1b00 */
[----:B---3--:R-:W-:-:S14]  /*0530*/  DSETP.NEU.AND P1, PT, R10, RZ, PT ;  /* 0x000000ff0a00722a */ /* 0x008fdc0003f2d000 */
[----:B------:R-:W-:Y:S05]  /*0540*/  @!P1 BRA `(.L_x_46) ;  /* 0x0000000000449947 */ /* 0x000fea0003800000 */
[----:B0-----:R-:W2:Y:S01]  /*0550*/  MUFU.RCP64H R13, R11 ;  /* 0x0000000b000d7308 */ /* 0x001ea20000001800 */
[----:B------:R-:W-:Y:S01]  /*0560*/  VIADD R12, R11, 0x300402 ;  /* 0x003004020b0c7836 */ /* 0x000fe20000000000 */
[----:B------:R-:W-:Y:S04]  /*0570*/  BSSY.RECONVERGENT B1, `(.L_x_47) ;  /* 0x000000c000017945 */ /* 0x000fe80003800200 */
[----:B------:R-:W-:Y:S01]  /*0580*/  FSETP.GEU.AND P1, PT, |R12|, 5.8789094863358348022e-39, PT ;  /* 0x004004020c00780b */ /* 0x000fe20003f2e200 */
[----:B--2---:R-:W-:-:S08]  /*0590*/  DFMA R14, -R10, R12, 1 ;  /* 0x3ff000000a0e742b */ /* 0x004fd0000000010c */
        /* <DEDUP_REMOVED lines=8> */
[----:B-1----:R-:W-:Y:S05]  /*0620*/  CALL.REL.NOINC `($__internal_0_$__cuda_sm20_dblrcp_rn_slowpath_v3) ;  /* 0x00000004007c7944 */ /* 0x002fea0003c00000 */
.L_x_48:
[----:B------:R-:W-:Y:S05]  /*0630*/  BSYNC.RECONVERGENT B1 ;  /* 0x0000000000017941 */ /* 0x000fea0003800200 */
.L_x_47:
[----:B------:R3:W-:Y:S01]  /*0640*/  STG.E.64 desc[UR8][R8.64], R14 ;  /* 0x0000000e08007986 */ /* 0x0007e2000c101b08 */
[----:B------:R-:W-:Y:S05]  /*0650*/  BRA `(.L_x_45) ;  /* 0x00000000000c7947 */ /* 0x000fea0003800000 */
.L_x_46:
[----:B------:R-:W-:Y:S01]  /*0660*/  MOV R10, 0x0 ;  /* 0x00000000000a7802 */ /* 0x000fe20000000f00 */
[----:B------:R-:W-:-:S05]  /*0670*/  IMAD.MOV.U32 R11, RZ, RZ, 0x3ff00000 ;  /* 0x3ff00000ff0b7424 */ /* 0x000fca00078e00ff */
[----:B------:R4:W-:Y:S02]  /*0680*/  STG.E.64 desc[UR8][R8.64], R10 ;  /* 0x0000000a08007986 */ /* 0x0009e4000c101b08 */
.L_x_45:
[----:B------:R-:W-:Y:S05]  /*0690*/  BSYNC.RECONVERGENT B0 ;  /* 0x0000000000007941 */ /* 0x000fea0003800200 */
.L_x_44:
[----:B----4-:R-:W4:Y:S01]  /*06a0*/  LDG.E R11, desc[UR8][R4.64+-0x4] ;  /* 0xfffffc08040b7981 */ /* 0x010f22000c1e1900 */
[----:B------:R-:W-:Y:S01]  /*06b0*/  BSSY.RECONVERGENT B0, `(.L_x_49) ;  /* 0x0000019000007945 */ /* 0x000fe20003800200 */
[----:B----4-:R-:W-:-:S13]  /*06c0*/  ISETP.NE.AND P1, PT, R11, R2, PT ;  /* 0x000000020b00720c */ /* 0x010fda0003f25270 */
[----:B------:R-:W-:Y:S05]  /*06d0*/  @P1 BRA `(.L_x_50) ;  /* 0x0000000000581947 */ /* 0x000fea0003800000 */
[----:B------:R-:W4:Y:S02]  /*06e0*/  LDG.E.64 R10, desc[UR8][R6.64+-0x8] ;  /* 0xfffff808060a7981 */ /* 0x000f24000c1e1b00 */
[----:B----4-:R-:W-:-:S14]  /*06f0*/  DSETP.NEU.AND P1, PT, R10, RZ, PT ;  /* 0x000000ff0a00722a */ /* 0x010fdc0003f2d000 */
[----:B0-----:R-:W-:Y:S02]  /*0700*/  @!P1 IMAD.MOV.U32 R12, RZ, RZ, 0x0 ;  /* 0x00000000ff0c9424 */ /* 0x001fe400078e00ff */
[----:B------:R-:W-:-:S05]  /*0710*/  @!P1 IMAD.MOV.U32 R13, RZ, RZ, 0x3ff00000 ;  /* 0x3ff00000ff0d9424 */ /* 0x000fca00078e00ff */
[----:B------:R4:W-:Y:S01]  /*0720*/  @!P1 STG.E.64 desc[UR8][R8.64], R12 ;  /* 0x0000000c08009986 */ /* 0x0009e2000c101b08 */
[----:B------:R-:W-:Y:S05]  /*0730*/  @!P1 BRA `(.L_x_50) ;  /* 0x0000000000409947 */ /* 0x000fea0003800000 */
[----:B----4-:R-:W2:Y:S01]  /*0740*/  MUFU.RCP64H R13, R11 ;  /* 0x0000000b000d7308 */ /* 0x010ea20000001800 */
[----:B------:R-:W-:Y:S01]  /*0750*/  IADD3 R12, PT, PT, R11, 0x300402, RZ ;  /* 0x003004020b0c7810 */ /* 0x000fe20007ffe0ff */
[----:B------:R-:W-:Y:S03]  /*0760*/  BSSY.RECONVERGENT B1, `(.L_x_51) ;  /* 0x000000c000017945 */ /* 0x000fe60003800200 */
[----:B------:R-:W-:Y:S02]  /*0770*/  FSETP.GEU.AND P1, PT, |R12|, 5.8789094863358348022e-39, PT ;  /* 0x004004020c00780b */ /* 0x000fe40003f2e200 */
[----:B--23--:R-:W-:-:S08]  /*0780*/  DFMA R14, -R10, R12, 1 ;  /* 0x3ff000000a0e742b */ /* 0x00cfd0000000010c */
        /* <DEDUP_REMOVED lines=9> */
.L_x_52:
[----:B------:R-:W-:Y:S05]  /*0820*/  BSYNC.RECONVERGENT B1 ;  /* 0x0000000000017941 */ /* 0x000fea0003800200 */
.L_x_51:
[----:B------:R0:W-:Y:S02]  /*0830*/  STG.E.64 desc[UR8][R8.64], R14 ;  /* 0x0000000e08007986 */ /* 0x0001e4000c101b08 */
.L_x_50:
[----:B------:R-:W-:Y:S05]  /*0840*/  BSYNC.RECONVERGENT B0 ;  /* 0x0000000000007941 */ /* 0x000fea0003800200 */
.L_x_49:
[----:B------:R-:W5:Y:S01]  /*0850*/  LDG.E R11, desc[UR8][R4.64] ;  /* 0x00000008040b7981 */ /* 0x000f62000c1e1900 */
[----:B------:R-:W-:Y:S01]  /*0860*/  BSSY.RECONVERGENT B0, `(.L_x_53) ;  /* 0x0000019000007945 */ /* 0x000fe20003800200 */
[----:B-----5:R-:W-:-:S13]  /*0870*/  ISETP.NE.AND P1, PT, R11, R2, PT ;  /* 0x000000020b00720c */ /* 0x020fda0003f25270 */
[----:B------:R-:W-:Y:S05]  /*0880*/  @P1 BRA `(.L_x_54) ;  /* 0x0000000000581947 */ /* 0x000fea0003800000 */
[----:B------:R-:W5:Y:S02]  /*0890*/  LDG.E.64 R10, desc[UR8][R6.64] ;  /* 0x00000008060a7981 */ /* 0x000f64000c1e1b00 */
[----:B-----5:R-:W-:-:S14]  /*08a0*/  DSETP.NEU.AND P1, PT, R10, RZ, PT ;  /* 0x000000ff0a00722a */ /* 0x020fdc0003f2d000 */
[----:B0---4-:R-:W-:Y:S02]  /*08b0*/  @!P1 IMAD.MOV.U32 R12, RZ, RZ, 0x0 ;  /* 0x00000000ff0c9424 */ /* 0x011fe400078e00ff */
[----:B------:R-:W-:-:S05]  /*08c0*/  @!P1 IMAD.MOV.U32 R13, RZ, RZ, 0x3ff00000 ;  /* 0x3ff00000ff0d9424 */ /* 0x000fca00078e00ff */
[----:B------:R0:W-:Y:S01]  /*08d0*/  @!P1 STG.E.64 desc[UR8][R8.64], R12 ;  /* 0x0000000c08009986 */ /* 0x0001e2000c101b08 */
[----:B------:R-:W-:Y:S05]  /*08e0*/  @!P1 BRA `(.L_x_54) ;  /* 0x0000000000409947 */ /* 0x000fea0003800000 */
[----:B0-----:R-:W2:Y:S01]  /*08f0*/  MUFU.RCP64H R13, R11 ;  /* 0x0000000b000d7308 */ /* 0x001ea20000001800 */
        /* <DEDUP_REMOVED lines=13> */
.L_x_56:
[----:B------:R-:W-:Y:S05]  /*09d0*/  BSYNC.RECONVERGENT B1 ;  /* 0x0000000000017941 */ /* 0x000fea0003800200 */
.L_x_55:
[----:B------:R0:W-:Y:S02]  /*09e0*/  STG.E.64 desc[UR8][R8.64], R14 ;  /* 0x0000000e08007986 */ /* 0x0001e4000c101b08 */
.L_x_54:
[----:B------:R-:W-:Y:S05]  /*09f0*/  BSYNC.RECONVERGENT B0 ;  /* 0x0000000000007941 */ /* 0x000fea0003800200 */
.L_x_53:
[----:B------:R-:W5:Y:S01]  /*0a00*/  LDG.E R5, desc[UR8][R4.64+0x4] ;  /* 0x0000040804057981 */ /* 0x000f62000c1e1900 */
[----:B------:R-:W-:Y:S01]  /*0a10*/  BSSY.RECONVERGENT B0, `(.L_x_57) ;  /* 0x000001d000007945 */ /* 0x000fe20003800200 */
[----:B-----5:R-:W-:-:S13]  /*0a20*/  ISETP.NE.AND P1, PT, R5, R2, PT ;  /* 0x000000020500720c */ /* 0x020fda0003f25270 */
[----:B------:R-:W-:Y:S05]  /*0a30*/  @P1 BRA `(.L_x_58) ;  /* 0x0000000000681947 */ /* 0x000fea0003800000 */
[----:B0---4-:R-:W4:Y:S02]  /*0a40*/  LDG.E.64 R12, desc[UR8][R6.64+0x8] ;  /* 0x00000808060c7981 */ /* 0x011f24000c1e1b00 */
[----:B----4-:R-:W-:-:S14]  /*0a50*/  DSETP.NEU.AND P1, PT, R12, RZ, PT ;  /* 0x000000ff0c00722a */ /* 0x010fdc0003f2d000 */
        /* <DEDUP_REMOVED lines=14> */
[----:B--23--:R-:W-:Y:S01]  /*0b40*/  LOP3.LUT R14, R13, 0x7fffffff, RZ, 0xc0, !PT ;  /* 0x7fffffff0d0e7812 */ /* 0x00cfe200078ec0ff */
[----:B------:R-:W-:Y:S01]  /*0b50*/  IMAD.MOV.U32 R10, RZ, RZ, R12 ;  /* 0x000000ffff0a7224 */ /* 0x000fe200078e000c */
[----:B------:R-:W-:Y:S01]  /*0b60*/  MOV R0, 0xba0 ;  /* 0x00000ba000007802 */ /* 0x000fe20000000f00 */
[----:B------:R-:W-:Y:S01]  /*0b70*/  IMAD.MOV.U32 R11, RZ, RZ, R13 ;  /* 0x000000ffff0b7224 */ /* 0x000fe200078e000d */
[----:B------:R-:W-:-:S07]  /*0b80*/  IADD3 R14, PT, PT, R14, -0x100000, RZ ;  /* 0xfff000000e0e7810 */ /* 0x000fce0007ffe0ff */
[----:B-1----:R-:W-:Y:S05]  /*0b90*/  CALL.REL.NOINC `($__internal_0_$__cuda_sm20_dblrcp_rn_slowpath_v3) ;  /* 0x0000000000207944 */ /* 0x002fea0003c00000 */
[----:B------:R-:W-:Y:S02]  /*0ba0*/  IMAD.MOV.U32 R6, RZ, RZ, R14 ;  /* 0x000000ffff067224 */ /* 0x000fe400078e000e */
[----:B------:R-:W-:-:S07]  /*0bb0*/  IMAD.MOV.U32 R7, RZ, RZ, R15 ;  /* 0x000000ffff077224 */ /* 0x000fce00078e000f */
.L_x_60:
[----:B------:R-:W-:Y:S05]  /*0bc0*/  BSYNC.RECONVERGENT B1 ;  /* 0x0000000000017941 */ /* 0x000fea0003800200 */
.L_x_59:
[----:B------:R0:W-:Y:S02]  /*0bd0*/  STG.E.64 desc[UR8][R8.64], R6 ;  /* 0x0000000608007986 */ /* 0x0001e4000c101b08 */
.L_x_58:
[----:B------:R-:W-:Y:S05]  /*0be0*/  BSYNC.RECONVERGENT B0 ;  /* 0x0000000000007941 */ /* 0x000fea0003800200 */
.L_x_57:
[----:B------:R-:W-:Y:S01]  /*0bf0*/  IADD3 R3, PT, PT, R3, 0x4, RZ ;  /* 0x0000000403037810 */ /* 0x000fe20007ffe0ff */
[----:B------:R-:W-:Y:S06]  /*0c00*/  @P0 BRA `(.L_x_61) ;  /* 0xfffffff800140947 */ /* 0x000fec000383ffff */
[----:B------:R-:W-:Y:S05]  /*0c10*/  EXIT ;  /* 0x000000000000794d */ /* 0x000fea0003800000 */
        .weak           $__internal_0_$__cuda_sm20_dblrcp_rn_slowpath_v3
        .type           $__internal_0_$__cuda_sm20_dblrcp_rn_slowpath_v3,@function
        .size           $__internal_0_$__cuda_sm20_dblrcp_rn_slowpath_v3,(.L_x_72 - $__internal_0_$__cuda_sm20_dblrcp_rn_slowpath_v3)
$__internal_0_$__cuda_sm20_dblrcp_rn_slowpath_v3:
[----:B------:R-:W-:Y:S01]  /*0c20*/  DSETP.GTU.AND P1, PT, |R10|, +INF , PT ;  /* 0x7ff000000a00742a */ /* 0x000fe20003f2c200 */
[----:B------:R-:W-:-:S13]  /*0c30*/  BSSY.RECONVERGENT B3, `(.L_x_62) ;  /* 0x0000023000037945 */ /* 0x000fda0003800200 */
[----:B------:R-:W-:Y:S05]  /*0c40*/  @P1 BRA `(.L_x_63) ;  /* 0x00000000007c1947 */ /* 0x000fea0003800000 */
[----:B------:R-:W-:-:S05]  /*0c50*/  LOP3.LUT R15, R11, 0x7fffffff, RZ, 0xc0, !PT ;  /* 0x7fffffff0b0f7812 */ /* 0x000fca00078ec0ff */
[----:B------:R-:W-:-:S05]  /*0c60*/  VIADD R12, R15, 0xffffffff ;  /* 0xffffffff0f0c7836 */ /* 0x000fca0000000000 */
[----:B------:R-:W-:-:S13]  /*0c70*/  ISETP.GE.U32.AND P1, PT, R12, 0x7fefffff, PT ;  /* 0x7fefffff0c00780c */ /* 0x000fda0003f26070 */
[----:B------:R-:W-:Y:S01]  /*0c80*/  @P1 LOP3.LUT R13, R11, 0x7ff00000, RZ, 0x3c, !PT ;  /* 0x7ff000000b0d1812 */ /* 0x000fe200078e3cff */
[----:B------:R-:W-:Y:S01]  /*0c90*/  @P1 IMAD.MOV.U32 R12, RZ, RZ, RZ ;  /* 0x000000ffff0c1224 */ /* 0x000fe200078e00ff */
[----:B------:R-:W-:Y:S06]  /*0ca0*/  @P1 BRA `(.L_x_64) ;  /* 0x00000000006c1947 */ /* 0x000fec0003800000 */
[----:B------:R-:W-:-:S13]  /*0cb0*/  ISETP.GE.U32.AND P1, PT, R15, 0x1000001, PT ;  /* 0x010000010f00780c */ /* 0x000fda0003f26070 */
[----:B------:R-:W-:Y:S05]  /*0cc0*/  @!P1 BRA `(.L_x_65) ;  /* 0x0000000000349947 */ /* 0x000fea0003800000 */
[----:B------:R-:W-:Y:S01]  /*0cd0*/  IADD3 R13, PT, PT, R11, -0x3fe00000, RZ ;  /* 0xc02000000b0d7810 */ /* 0x000fe20007ffe0ff */
[----:B------:R-:W-:-:S03]  /*0ce0*/  IMAD.MOV.U32 R12, RZ, RZ, R10 ;  /* 0x000000ffff0c7224 */ /* 0x000fc600078e000a */
[----:B------:R-:W0:Y:S03]  /*0cf0*/  MUFU.RCP64H R15, R13 ;  /* 0x0000000d000f7308 */ /* 0x000e260000001800 */
[----:B0-----:R-:W-:-:S08]  /*0d00*/  DFMA R16, -R12, R14, 1 ;  /* 0x3ff000000c10742b */ /* 0x001fd0000000010e */
[----:B------:R-:W-:-:S08]  /*0d10*/  DFMA R16, R16, R16, R16 ;  /* 0x000000101010722b */ /* 0x000fd00000000010 */
[----:B------:R-:W-:-:S08]  /*0d20*/  DFMA R16, R14, R16, R14 ;  /* 0x000000100e10722b */ /* 0x000fd0000000000e */
[----:B------:R-:W-:-:S08]  /*0d30*/  DFMA R14, -R12, R16, 1 ;  /* 0x3ff000000c0e742b */ /* 0x000fd00000000110 */
[----:B------:R-:W-:-:S08]  /*0d40*/  DFMA R14, R16, R14, R16 ;  /* 0x0000000e100e722b */ /* 0x000fd00000000010 */
[----:B------:R-:W-:-:S08]  /*0d50*/  DMUL R14, R14, 2.2250738585072013831e-308 ;  /* 0x001000000e0e7828 */ /* 0x000fd00000000000 */
[----:B------:R-:W-:-:S08]  /*0d60*/  DFMA R10, -R10, R14, 1 ;  /* 0x3ff000000a0a742b */ /* 0x000fd0000000010e */
[----:B------:R-:W-:-:S08]  /*0d70*/  DFMA R10, R10, R10, R10 ;  /* 0x0000000a0a0a722b */ /* 0x000fd0000000000a */
[----:B------:R-:W-:Y:S01]  /*0d80*/  DFMA R12, R14, R10, R14 ;  /* 0x0000000a0e0c722b */ /* 0x000fe2000000000e */
[----:B------:R-:W-:Y:S10]  /*0d90*/  BRA `(.L_x_64) ;  /* 0x0000000000307947 */ /* 0x000ff40003800000 */
.L_x_65:
[----:B------:R-:W-:Y:S01]  /*0da0*/  DMUL R10, R10, 8.11296384146066816958e+31 ;  /* 0x469000000a0a7828 */ /* 0x000fe20000000000 */
[----:B------:R-:W-:-:S05]  /*0db0*/  IMAD.MOV.U32 R12, RZ, RZ, R14 ;  /* 0x000000ffff0c7224 */ /* 0x000fca00078e000e */
[----:B------:R-:W0:Y:S02]  /*0dc0*/  MUFU.RCP64H R13, R11 ;  /* 0x0000000b000d7308 */ /* 0x000e240000001800 */
[----:B0-----:R-:W-:-:S08]  /*0dd0*/  DFMA R14, -R10, R12, 1 ;  /* 0x3ff000000a0e742b */ /* 0x001fd0000000010c */
[----:B------:R-:W-:-:S08]  /*0de0*/  DFMA R14, R14, R14, R14 ;  /* 0x0000000e0e0e722b */ /* 0x000fd0000000000e */
[----:B------:R-:W-:-:S08]  /*0df0*/  DFMA R14, R12, R14, R12 ;  /* 0x0000000e0c0e722b */ /* 0x000fd0000000000c */
[----:B------:R-:W-:-:S08]  /*0e00*/  DFMA R12, -R10, R14, 1 ;  /* 0x3ff000000a0c742b */ /* 0x000fd0000000010e */
[----:B------:R-:W-:-:S08]  /*0e10*/  DFMA R12, R14, R12, R14 ;  /* 0x0000000c0e0c722b */ /* 0x000fd0000000000e */
[----:B------:R-:W-:Y:S01]  /*0e20*/  DMUL R12, R12, 8.11296384146066816958e+31 ;  /* 0x469000000c0c7828 */ /* 0x000fe20000000000 */
[----:B------:R-:W-:Y:S10]  /*0e30*/  BRA `(.L_x_64) ;  /* 0x0000000000087947 */ /* 0x000ff40003800000 */
.L_x_63:
[----:B------:R-:W-:Y:S02]  /*0e40*/  LOP3.LUT R13, R11, 0x80000, RZ, 0xfc, !PT ;  /* 0x000800000b0d7812 */ /* 0x000fe400078efcff */
[----:B------:R-:W-:-:S07]  /*0e50*/  MOV R12, R10 ;  /* 0x0000000a000c7202 */ /* 0x000fce0000000f00 */
.L_x_64:
[----:B------:R-:W-:Y:S05]  /*0e60*/  BSYNC.RECONVERGENT B3 ;  /* 0x0000000000037941 */ /* 0x000fea0003800200 */
.L_x_62:
[----:B------:R-:W-:Y:S01]  /*0e70*/  MOV R10, R0 ;  /* 0x00000000000a7202 */ /* 0x000fe20000000f00 */
[----:B------:R-:W-:Y:S02]  /*0e80*/  IMAD.MOV.U32 R11, RZ, RZ, 0x0 ;  /* 0x00000000ff0b7424 */ /* 0x000fe400078e00ff */
[----:B------:R-:W-:Y:S02]  /*0e90*/  IMAD.MOV.U32 R14, RZ, RZ, R12 ;  /* 0x000000ffff0e7224 */ /* 0x000fe400078e000c */
[----:B------:R-:W-:Y:S01]  /*0ea0*/  IMAD.MOV.U32 R15, RZ, RZ, R13 ;  /* 0x000000ffff0f7224 */ /* 0x000fe200078e000d */
[----:B------:R-:W-:Y:S06]  /*0eb0*/  RET.REL.NODEC R10 `(_Z15cudadiagprecondiPdPiS0_S_) ;  /* 0xfffffff00a507950 */ /* 0x000fec0003c3ffff */
.L_x_66:
        /* <DEDUP_REMOVED lines=12> */
.L_x_72:


//--------------------- .text._Z16cudamatScaleAddIiPdPiS0_d --------------------------
	.section	.text._Z16cudamatScaleAddIiPdPiS0_d,"ax",@progbits
	.align	128
        .global         _Z16cudamatScaleAddIiPdPiS0_d
        .type           _Z16cudamatScaleAddIiPdPiS0_d,@function
        .size           _Z16cudamatScaleAddIiPdPiS0_d,(.L_x_87 - _Z16cudamatScaleAddIiPdPiS0_d)
        .other          _Z16cudamatScaleAddIiPdPiS0_d,@"STO_CUDA_ENTRY STV_DEFAULT"
_Z16cudamatScaleAddIiPdPiS0_d:
.text._Z16cudamatScaleAddIiPdPiS0_d:
        /* <DEDUP_REMOVED lines=15> */
[----:B------:R-:W-:Y:S01]  /*00f0*/  IMAD.IADD R2, R19, 0x1, -R10 ;  /* 0x0000000113027824 */ /* 0x000fe200078e0a0a */
[----:B------:R-:W-:Y:S01]  /*0100*/  BSSY.RECONVERGENT B0, `(.L_x_67) ;  /* 0x0000019000007945 */ /* 0x000fe20003800200 */
[----:B------:R-:W-:-:S03]  /*0110*/  IMAD.IADD R4, R10, 0x1, -R19 ;  /* 0x000000010a047824 */ /* 0x000fc600078e0a13 */
[----:B------:R-:W-:Y:S02]  /*0120*/  LOP3.LUT P1, R3, R2, 0x3, RZ, 0xc0, !PT ;  /* 0x0000000302037812 */ /* 0x000fe4000782c0ff */
[----:B------:R-:W-:Y:S02]  /*0130*/  ISETP.GT.U32.AND P0, PT, R4, -0x4, PT ;  /* 0xfffffffc0400780c */ /* 0x000fe40003f04070 */
[----:B------:R-:W-:-:S09]  /*0140*/  MOV R2, R10 ;  /* 0x0000000a00027202 */ /* 0x000fd20000000f00 */
[----:B------:R-:W-:Y:S05]  /*0150*/  @!P1 BRA `(.L_x_68) ;  /* 0x00000000004c9947 */ /* 0x000fea0003800000 */
[----:B------:R-:W0:Y:S01]  /*0160*/  LDC.64 R8, c[0x0][0x3a0] ;  /* 0x0000e800ff087b82 */ /* 0x000e220000000a00 */
[----:B------:R-:W-:Y:S02]  /*0170*/  IMAD.MOV R3, RZ, RZ, -R3 ;  /* 0x000000ffff037224 */ /* 0x000fe400078e0a03 */
[----:B------:R-:W-:-:S05]  /*0180*/  IMAD.MOV.U32 R2, RZ, RZ, R10 ;  /* 0x000000ffff027224 */ /* 0x000fca00078e000a */
[----:B------:R-:W1:Y:S08]  /*0190*/  LDC.64 R6, c[0x0][0x388] ;  /* 0x0000e200ff067b82 */ /* 0x000e700000000a00 */
[----:B------:R-:W2:Y:S02]  /*01a0*/  LDC.64 R4, c[0x0][0x390] ;  /* 0x0000e400ff047b82 */ /* 0x000ea40000000a00 */
.L_x_69:
[----:B--2---:R-:W-:-:S06]  /*01b0*/  IMAD.WIDE R10, R2, 0x4, R4 ;  /* 0x00000004020a7825 */ /* 0x004fcc00078e0204 */
[----:B------:R-:W2:Y:S01]  /*01c0*/  LDG.E R11, desc[UR8][R10.64] ;  /* 0x000000080a0b7981 */ /* 0x000ea2000c1e1900 */
[----:B-1----:R-:W-:Y:S01]  /*01d0*/  IMAD.WIDE R16, R2, 0x8, R6 ;  /* 0x0000000802107825 */ /* 0x002fe200078e0206 */
[----:B--2---:R-:W-:-:S13]  /*01e0*/  ISETP.NE.AND P1, PT, R11, R0, PT ;  /* 0x000000000b00720c */ /* 0x004fda0003f25270 */
[----:B------:R-:W0:Y:S02]  /*01f0*/  @P1 LDG.E.64 R12, desc[UR8][R16.64] ;  /* 0x00000008100c1981 */ /* 0x000e24000c1e1b00 */
[----:B0-----:R-:W-:-:S07]  /*0200*/  @P1 DMUL R12, R12, R8 ;  /* 0x000000080c0c1228 */ /* 0x001fce0000000000 */
[----:B------:R3:W-:Y:S04]  /*0210*/  @P1 STG.E.64 desc[UR8][R16.64], R12 ;  /* 0x0000000c10001986 */ /* 0x0007e8000c101b08 */
[----:B------:R-:W2:Y:S01]  /*0220*/  @!P1 LDG.E.64 R14, desc[UR8][R16.64] ;  /* 0x00000008100e9981 */ /* 0x000ea2000c1e1b00 */
[----:B------:R-:W-:Y:S01]  /*0230*/  IADD3 R3, PT, PT, R3, 0x1, RZ ;  /* 0x0000000103037810 */ /* 0x000fe20007ffe0ff */
[----:B------:R-:W-:Y:S01]  /*0240*/  VIADD R2, R2, 0x1 ;  /* 0x0000000102027836 */ /* 0x000fe20000000000 */
[----:B--2---:R-:W-:-:S07]  /*0250*/  @!P1 DFMA R14, R8, R14, 1 ;  /* 0x3ff00000080e942b */ /* 0x004fce000000000e */
[----:B------:R3:W-:Y:S01]  /*0260*/  @!P1 STG.E.64 desc[UR8][R16.64], R14 ;  /* 0x0000000e10009986 */ /* 0x0007e2000c101b08 */
[----:B------:R-:W-:-:S13]  /*0270*/  ISETP.NE.AND P1, PT, R3, RZ, PT ;  /* 0x000000ff0300720c */ /* 0x000fda0003f25270 */
[----:B---3--:R-:W-:Y:S05]  /*0280*/  @P1 BRA `(.L_x_69) ;  /* 0xfffffffc00c81947 */ /* 0x008fea000383ffff */
.L_x_68:
[----:B------:R-:W-:Y:S05]  /*0290*/  BSYNC.RECONVERGENT B0 ;  /* 0x0000000000007941 */ /* 0x000fea0003800200 */
.L_x_67:
[----:B------:R-:W-:Y:S05]  /*02a0*/  @P0 EXIT ;  /* 0x000000000000094d */ /* 0x000fea0003800000 */
[----:B------:R-:W0:Y:S01]  /*02b0*/  LDCU.64 UR6, c[0x0][0x390] ;  /* 0x00007200ff0677ac */ /* 0x000e220008000a00 */
[----:B------:R-:W-:Y:S01]  /*02c0*/  IADD3 R3, PT, PT, -R19, R2, RZ ;  /* 0x0000000213037210 */ /* 0x000fe20007ffe1ff */
[----:B------:R-:W1:Y:S01]  /*02d0*/  LDCU.64 UR4, c[0x0][0x388] ;  /* 0x00007100ff0477ac */ /* 0x000e620008000a00 */
[----:B------:R-:W2:Y:S01]  /*02e0*/  LDCU.64 UR10, c[0x0][0x3a0] ;  /* 0x00007400ff0a77ac */ /* 0x000ea20008000a00 */
[----:B0-----:R-:W-:Y:S02]  /*02f0*/  UIADD3 UR6, UP0, UPT, UR6, 0x8, URZ ;  /* 0x0000000806067890 */ /* 0x001fe4000ff1e0ff */
[----:B-1----:R-:W-:Y:S02]  /*0300*/  UIADD3 UR4, UP1, UPT, UR4, 0x10, URZ ;  /* 0x0000001004047890 */ /* 0x002fe4000ff3e0ff */
[----:B------:R-:W-:Y:S02]  /*0310*/  UIADD3.X UR7, UPT, UPT, URZ, UR7, URZ, UP0, !UPT ;  /* 0x00000007ff077290 */ /* 0x000fe400087fe4ff */
[----:B--2---:R-:W-:-:S12]  /*0320*/  UIADD3.X UR5, UPT, UPT, URZ, UR5, URZ, UP1, !UPT ;  /* 0x00000005ff057290 */ /* 0x004fd80008ffe4ff */
.L_x_70:
[----:B------:R-:W-:Y:S01]  /*0330*/  MOV R9, UR7 ;  /* 0x0000000700097c02 */ /* 0x000fe20008000f00 */
[----:B------:R-:W-:-:S04]  /*0340*/  IMAD.U32 R8, RZ, RZ, UR6 ;  /* 0x00000006ff087e24 */ /* 0x000fc8000f8e00ff */
[----:B------:R-:W-:-:S05]  /*0350*/  IMAD.WIDE R8, R2, 0x4, R8 ;  /* 0x0000000402087825 */ /* 0x000fca00078e0208 */
[----:B------:R-:W2:Y:S01]  /*0360*/  LDG.E R5, desc[UR8][R8.64+-0x8] ;  /* 0xfffff80808057981 */ /* 0x000ea2000c1e1900 */
[----:B------:R-:W-:Y:S01]  /*0370*/  IMAD.U32 R4, RZ, RZ, UR4 ;  /* 0x00000004ff047e24 */ /* 0x000fe2000f8e00ff */
[----:B--2---:R-:W-:Y:S02]  /*0380*/  ISETP.NE.AND P0, PT, R5, R0, PT ;  /* 0x000000000500720c */ /* 0x004fe40003f05270 */
[----:B------:R-:W-:-:S03]  /*0390*/  MOV R5, UR5 ;  /* 0x0000000500057c02 */ /* 0x000fc60008000f00 */
[----:B------:R-:W-:-:S08]  /*03a0*/  IMAD.WIDE R4, R2, 0x8, R4 ;  /* 0x0000000802047825 */ /* 0x000fd000078e0204 */
[----:B------:R-:W2:Y:S01]  /*03b0*/  @!P0 LDG.E.64 R10, desc[UR8][R4.64+-0x10] ;  /* 0xfffff008040a8981 */ /* 0x000ea2000c1e1b00 */
[----:B------:R-:W-:Y:S01]  /*03c0*/  @!P0 IMAD.U32 R6, RZ, RZ, UR10 ;  /* 0x0000000aff068e24 */ /* 0x000fe2000f8e00ff */
[----:B------:R-:W-:-:S06]  /*03d0*/  @!P0 MOV R7, UR11 ;  /* 0x0000000b00078c02 */ /* 0x000fcc0008000f00 */
[----:B--2---:R-:W-:-:S07]  /*03e0*/  @!P0 DFMA R10, R10, R6, 1 ;  /* 0x3ff000000a0a842b */ /* 0x004fce0000000006 */
[----:B------:R0:W-:Y:S04]  /*03f0*/  @!P0 STG.E.64 desc[UR8][R4.64+-0x10], R10 ;  /* 0xfffff00a04008986 */ /* 0x0001e8000c101b08 */
[----:B------:R-:W2:Y:S01]  /*0400*/  @P0 LDG.E.64 R12, desc[UR8][R4.64+-0x10] ;  /* 0xfffff008040c0981 */ /* 0x000ea2000c1e1b00 */
[----:B------:R-:W-:Y:S01]  /*0410*/  @P0 IMAD.U32 R6, RZ, RZ, UR10 ;  /* 0x0000000aff060e24 */ /* 0x000fe2000f8e00ff */
[----:B------:R-:W-:-:S06]  /*0420*/  @P0 MOV R7, UR11 ;  /* 0x0000000b00070c02 */ /* 0x000fcc0008000f00 */
[----:B--2---:R-:W-:-:S07]  /*0430*/  @P0 DMUL R12, R6, R12 ;  /* 0x0000000c060c0228 */ /* 0x004fce0000000000 */
[----:B------:R1:W-:Y:S04]  /*0440*/  @P0 STG.E.64 desc[UR8][R4.64+-0x10], R12 ;  /* 0xfffff00c04000986 */ /* 0x0003e8000c101b08 */
[----:B------:R-:W2:Y:S02]  /*0450*/  LDG.E R15, desc[UR8][R8.64+-0x4] ;  /* 0xfffffc08080f7981 */ /* 0x000ea4000c1e1900 */
[----:B--2---:R-:W-:-:S13]  /*0460*/  ISETP.NE.AND P0, PT, R15, R0, PT ;  /* 0x000000000f00720c */ /* 0x004fda0003f05270 */
[----:B------:R-:W2:Y:S02]  /*0470*/  @P0 LDG.E.64 R14, desc[UR8][R4.64+-0x8] ;  /* 0xfffff808040e0981 */ /* 0x000ea4000c1e1b00 */
[----:B--2---:R-:W-:-:S07]  /*0480*/  @P0 DMUL R14, R14, R6 ;  /* 0x000000060e0e0228 */ /* 0x004fce0000000000 */
[----:B------:R2:W-:Y:S04]  /*0490*/  @P0 STG.E.64 desc[UR8][R4.64+-0x8], R14 ;  /* 0xfffff80e04000986 */ /* 0x0005e8000c101b08 */
[----:B------:R-:W0:Y:S02]  /*04a0*/  @!P0 LDG.E.64 R16, desc[UR8][R4.64+-0x8] ;  /* 0xfffff80804108981 */ /* 0x000e24000c1e1b00 */
[----:B0-----:R-:W-:-:S07]  /*04b0*/  @!P0 DFMA R10, R6, R16, 1 ;  /* 0x3ff00000060a842b */ /* 0x001fce0000000010 */
[----:B------:R0:W-:Y:S04]  /*04c0*/  @!P0 STG.E.64 desc[UR8][R4.64+-0x8], R10 ;  /* 0xfffff80a04008986 */ /* 0x0001e8000c101b08 */
[----:B------:R-:W3:Y:S02]  /*04d0*/  LDG.E R17, desc[UR8][R8.64] ;  /* 0x0000000808117981 */ /* 0x000ee4000c1e1900 */
[----:B---3--:R-:W-:-:S13]  /*04e0*/  ISETP.NE.AND P0, PT, R17, R0, PT ;  /* 0x000000001100720c */ /* 0x008fda0003f05270 */
[----:B-1----:R-:W3:Y:S02]  /*04f0*/  @P0 LDG.E.64 R12, desc[UR8][R4.64] ;  /* 0x00000008040c0981 */ /* 0x002ee4000c1e1b00 */
[----:B---3--:R-:W-:-:S07]  /*0500*/  @P0 DMUL R12, R12, R6 ;  /* 0x000000060c0c0228 */ /* 0x008fce0000000000 */
[----:B------:R1:W-:Y:S04]  /*0510*/  @P0 STG.E.64 desc[UR8][R4.64], R12 ;  /* 0x0000000c04000986 */ /* 0x0003e8000c101b08 */
[----:B------:R-:W3:Y:S02]  /*0520*/  @!P0 LDG.E.64 R16, desc[UR8][R4.64] ;  /* 0x0000000804108981 */ /* 0x000ee4000c1e1b00 */
[----:B---3--:R-:W-:-:S07]  /*0530*/  @!P0 DFMA R16, R6, R16, 1 ;  /* 0x3ff000000610842b */ /* 0x008fce0000000010 */
[----:B------:R1:W-:Y:S04]  /*0540*/  @!P0 STG.E.64 desc[UR8][R4.64], R16 ;  /* 0x0000001004008986 */ /* 0x0003e8000c101b08 */
[----:B--2---:R-:W2:Y:S02]  /*0550*/  LDG.E R15, desc[UR8][R8.64+0x4] ;  /* 0x00000408080f7981 */ /* 0x004ea4000c1e1900 */
[----:B--2---:R-:W-:-:S13]  /*0560*/  ISETP.NE.AND P0, PT, R15, R0, PT ;  /* 0x000000000f00720c */ /* 0x004fda0003f05270 */
[----:B0-----:R-:W2:Y:S02]  /*0570*/  @P0 LDG.E.64 R10, desc[UR8][R4.64+0x8] ;  /* 0x00000808040a0981 */ /* 0x001ea4000c1e1b00 */
[----:B--2---:R-:W-:-:S07]  /*0580*/  @P0 DMUL R10, R10, R6 ;  /* 0x000000060a0a0228 */ /* 0x004fce0000000000 */
[----:B------:R1:W-:Y:S04]  /*0590*/  @P0 STG.E.64 desc[UR8][R4.64+0x8], R10 ;  /* 0x0000080a04000986 */ /* 0x0003e8000c101b08 */
[----:B------:R-:W2:Y:S01]  /*05a0*/  @!P0 LDG.E.64 R14, desc[UR8][R4.64+0x8] ;  /* 0x00000808040e8981 */ /* 0x000ea2000c1e1b00 */
[----:B------:R-:W-:Y:S01]  /*05b0*/  VIADD R3, R3, 0x4 ;  /* 0x0000000403037836 */ /* 0x000fe20000000000 */
[----:B------:R-:W-:Y:S01]  /*05c0*/  IADD3 R2, PT, PT, R2, 0x4, RZ ;  /* 0x0000000402027810 */ /* 0x000fe20007ffe0ff */
[----:B--2---:R-:W-:-:S07]  /*05d0*/  @!P0 DFMA R6, R6, R14, 1 ;  /* 0x3ff000000606842b */ /* 0x004fce000000000e */
[----:B------:R1:W-:Y:S01]  /*05e0*/  @!P0 STG.E.64 desc[UR8][R4.64+0x8], R6 ;  /* 0x0000080604008986 */ /* 0x0003e2000c101b08 */
[----:B------:R-:W-:-:S13]  /*05f0*/  ISETP.NE.AND P0, PT, R3, RZ, PT ;  /* 0x000000ff0300720c */ /* 0x000fda0003f05270 */
[----:B-1----:R-:W-:Y:S05]  /*0600*/  @P0 BRA `(.L_x_70) ;  /* 0xfffffffc00480947 */ /* 0x002fea000383ffff */
[----:B------:R-:W-:Y:S05]  /*0610*/  EXIT ;  /* 0x000000000000794d */ /* 0x000fea0003800000 */
.L_x_71:
        /* <DEDUP_REMOVED lines=14> */
.L_x_87:


//--------------------- .nv.shared._Z10cudascaleyPddi --------------------------
	.section	.nv.shared._Z10cudascaleyPddi,"aw",@nobits
	.sectionflags	@""
	.align	16
	.zero		1024


//--------------------- .nv.shared.reserved.0     --------------------------
	.section	.nv.shared.reserved.0,"aw",@nobits
	.weak		__nv_reservedSMEM_offset_0_alias
	.size		__nv_reservedSMEM_offset_0_alias, 0, 64
	.other		__nv_reservedSMEM_offset_0_alias,@"STO_CUDA_RESERVED_SHARED STV_DEFAULT"
__nv_reservedSMEM_offset_0_alias:
	.zero		0
	.zero		64


//--------------------- .nv.shared._Z15cudaDVWRMS_NormPdS_S_j --------------------------
	.section	.nv.shared._Z15cudaDVWRMS_NormPdS_S_j,"aw",@nobits
	.sectionflags	@""
	.align	16
	.zero		1024


//--------------------- .nv.shared._Z8cudaaxpyPdS_di --------------------------
	.section	.nv.shared._Z8cudaaxpyPdS_di,"aw",@nobits
	.sectionflags	@""
	.align	16
	.zero		1024


//--------------------- .nv.shared._Z10cudazaxpbydPddS_S_i --------------------------
	.section	.nv.shared._Z10cudazaxpbydPddS_S_i,"aw",@nobits
	.sectionflags	@""
	.align	16
	.zero		1024


//--------------------- .nv.shared._Z10cudamultxyPdS_S_i --------------------------
	.section	.nv.shared._Z10cudamultxyPdS_S_i,"aw",@nobits
	.sectionflags	@""
	.align	16
	.zero		1024


//--------------------- .nv.shared._Z12cudazaxpbypcPdS_S_ddi --------------------------
	.section	.nv.shared._Z12cudazaxpbypcPdS_S_ddi,"aw",@nobits
	.sectionflags	@""
	.align	16
	.zero		1024


//--------------------- .nv.shared._Z11cudareduceyPdj --------------------------
	.section	.nv.shared._Z11cudareduceyPdj,"aw",@nobits
	.sectionflags	@""
	.align	16
	.zero		1024


//--------------------- .nv.shared._Z9cudadotxyPdS_S_j --------------------------
	.section	.nv.shared._Z9cudadotxyPdS_S_j,"aw",@nobits
	.sectionflags	@""
	.align	16
	.zero		1024


//--------------------- .nv.shared._Z12cudayequalsxPdS_i --------------------------
	.section	.nv.shared._Z12cudayequalsxPdS_i,"aw",@nobits
	.sectionflags	@""
	.align	16
	.zero		1024


//--------------------- .nv.shared._Z9cudaaxpbyPdS_ddi --------------------------
	.section	.nv.shared._Z9cudaaxpbyPdS_ddi,"aw",@nobits
	.sectionflags	@""
	.align	16
	.zero		1024


//--------------------- .nv.shared._Z11cudaSpmvCSCPdS_iS_PiS0_ --------------------------
	.section	.nv.shared._Z11cudaSpmvCSCPdS_iS_PiS0_,"aw",@nobits
	.sectionflags	@""
	.align	16
	.zero		1024


//--------------------- .nv.shared._Z11cudaSpmvCSRPdS_iS_PiS0_ --------------------------
	.section	.nv.shared._Z11cudaSpmvCSRPdS_iS_PiS0_,"aw",@nobits
	.sectionflags	@""
	.align	16
	.zero		1024


//--------------------- .nv.shared._Z12cudasetconstPddi --------------------------
	.section	.nv.shared._Z12cudasetconstPddi,"aw",@nobits
	.sectionflags	@""
	.align	16
	.zero		1024


//--------------------- .nv.shared._Z15cudadiagprecondiPdPiS0_S_ --------------------------
	.section	.nv.shared._Z15cudadiagprecondiPdPiS0_S_,"aw",@nobits
	.sectionflags	@""
	.align	16
	.zero		1024


//--------------------- .nv.shared._Z16cudamatScaleAddIiPdPiS0_d --------------------------
	.section	.nv.shared._Z16cudamatScaleAddIiPdPiS0_d,"aw",@nobits
	.sectionflags	@""
	.align	16
	.zero		1024


//--------------------- .nv.constant0._Z10cudascaleyPddi --------------------------
	.section	.nv.constant0._Z10cudascaleyPddi,"a",@progbits
	.sectionflags	@""
	.align	4
.nv.constant0._Z10cudascaleyPddi:
	.zero		916


//--------------------- .nv.constant0._Z15cudaDVWRMS_NormPdS_S_j --------------------------
	.section	.nv.constant0._Z15cudaDVWRMS_NormPdS_S_j,"a",@progbits
	.sectionflags	@""
	.align	4
.nv.constant0._Z15cudaDVWRMS_NormPdS_S_j:
	.zero		924


//--------------------- .nv.constant0._Z8cudaaxpyPdS_di --------------------------
	.section	.nv.constant0._Z8cudaaxpyPdS_di,"a",@progbits
	.sectionflags	@""
	.align	4
.nv.constant0._Z8cudaaxpyPdS_di:
	.zero		924


//--------------------- .nv.constant0._Z10cudazaxpbydPddS_S_i --------------------------
	.section	.nv.constant0._Z10cudazaxpbydPddS_S_i,"a",@progbits
	.sectionflags	@""
	.align	4
.nv.constant0._Z10cudazaxpbydPddS_S_i:
	.zero		940


//--------------------- .nv.constant0._Z10cudamultxyPdS_S_i --------------------------
	.section	.nv.constant0._Z10cudamultxyPdS_S_i,"a",@progbits
	.sectionflags	@""
	.align	4
.nv.constant0._Z10cudamultxyPdS_S_i:
	.zero		924


//--------------------- .nv.constant0._Z12cudazaxpbypcPdS_S_ddi --------------------------
	.section	.nv.constant0._Z12cudazaxpbypcPdS_S_ddi,"a",@progbits
	.sectionflags	@""
	.align	4
.nv.constant0._Z12cudazaxpbypcPdS_S_ddi:
	.zero		940


//--------------------- .nv.constant0._Z11cudareduceyPdj --------------------------
	.section	.nv.constant0._Z11cudareduceyPdj,"a",@progbits
	.sectionflags	@""
	.align	4
.nv.constant0._Z11cudareduceyPdj:
	.zero		908


//--------------------- .nv.constant0._Z9cudadotxyPdS_S_j --------------------------
	.section	.nv.constant0._Z9cudadotxyPdS_S_j,"a",@progbits
	.sectionflags	@""
	.align	4
.nv.constant0._Z9cudadotxyPdS_S_j:
	.zero		924


//--------------------- .nv.constant0._Z12cudayequalsxPdS_i --------------------------
	.section	.nv.constant0._Z12cudayequalsxPdS_i,"a",@progbits
	.sectionflags	@""
	.align	4
.nv.constant0._Z12cudayequalsxPdS_i:
	.zero		916


//--------------------- .nv.constant0._Z9cudaaxpbyPdS_ddi --------------------------
	.section	.nv.constant0._Z9cudaaxpbyPdS_ddi,"a",@progbits
	.sectionflags	@""
	.align	4
.nv.constant0._Z9cudaaxpbyPdS_ddi:
	.zero		932


//--------------------- .nv.constant0._Z11cudaSpmvCSCPdS_iS_PiS0_ --------------------------
	.section	.nv.constant0._Z11cudaSpmvCSCPdS_iS_PiS0_,"a",@progbits
	.sectionflags	@""
	.align	4
.nv.constant0._Z11cudaSpmvCSCPdS_iS_PiS0_:
	.zero		944


//--------------------- .nv.constant0._Z11cudaSpmvCSRPdS_iS_PiS0_ --------------------------
	.section	.nv.constant0._Z11cudaSpmvCSRPdS_iS_PiS0_,"a",@progbits
	.sectionflags	@""
	.align	4
.nv.constant0._Z11cudaSpmvCSRPdS_iS_PiS0_:
	.zero		944


//--------------------- .nv.constant0._Z12cudasetconstPddi --------------------------
	.section	.nv.constant0._Z12cudasetconstPddi,"a",@progbits
	.sectionflags	@""
	.align	4
.nv.constant0._Z12cudasetconstPddi:
	.zero		916


//--------------------- .nv.constant0._Z15cudadiagprecondiPdPiS0_S_ --------------------------
	.section	.nv.constant0._Z15cudadiagprecondiPdPiS0_S_,"a",@progbits
	.sectionflags	@""
	.align	4
.nv.constant0._Z15cudadiagprecondiPdPiS0_S_:
	.zero		936


//--------------------- .nv.constant0._Z16cudamatScaleAddIiPdPiS0_d --------------------------
	.section	.nv.constant0._Z16cudamatScaleAddIiPdPiS0_d,"a",@progbits
	.sectionflags	@""
	.align	4
.nv.constant0._Z16cudamatScaleAddIiPdPiS0_d:
	.zero		936


//--------------------- SYMBOLS --------------------------

	.type		.nv.reservedSmem.offset0,@object
	.size		.nv.reservedSmem.offset0,0x4
	.type		.nv.reservedSmem.cap,@object
	.size		.nv.reservedSmem.cap,0x4
